	.target	sm_80

	.elftype	@"ET_EXEC"


//--------------------- .note.nv.tkinfo           --------------------------
	.section	.note.nv.tkinfo,"",@"SHT_NOTE"
	.sectionflags	@"SHF_NOTE_NV_TKINFO"
	.tkinfo
        /*0018*/ 	.word	0x00000002
        /*0030*/ 	.string	""
        /*0030*/ 	.string	"ptxas"
        /*0030*/ 	.string	"Cuda compilation tools, release 13.0, V13.0.88"
        /*0030*/ 	.string	"Build cuda_13.0.r13.0/compiler.36424714_0"
        /*0030*/ 	.string	"-v  -suppress-debug-info  -lineinfo  -arch sm_80 "



//--------------------- .note.nv.cuinfo           --------------------------
	.section	.note.nv.cuinfo,"",@"SHT_NOTE"
	.sectionflags	@"SHF_NOTE_NV_CUINFO"
        /*0018*/ 	.short	0x0002
        /*001a*/ 	.short	0x0050
        /*001c*/ 	.short	0x0082
	.zero		2


//--------------------- .nv.info                  --------------------------
	.section	.nv.info,"",@"SHT_CUDA_INFO"
	.align	4


	//----- nvinfo : EIATTR_REGCOUNT
	.align		4
        /*0000*/ 	.byte	0x04, 0x2f
        /*0002*/ 	.short	(.L_1 - .L_0)
	.align		4
.L_0:
        /*0004*/ 	.word	index@(matmul_kernel)
        /*0008*/ 	.word	0x000000d6


	//----- nvinfo : EIATTR_FRAME_SIZE
	.align		4
.L_1:
        /*000c*/ 	.byte	0x04, 0x11
        /*000e*/ 	.short	(.L_3 - .L_2)
	.align		4
.L_2:
        /*0010*/ 	.word	index@(matmul_kernel)
        /*0014*/ 	.word	0x00000000


	//----- nvinfo : EIATTR_MIN_STACK_SIZE
	.align		4
.L_3:
        /*0018*/ 	.byte	0x04, 0x12
        /*001a*/ 	.short	(.L_5 - .L_4)
	.align		4
.L_4:
        /*001c*/ 	.word	index@(matmul_kernel)
        /*0020*/ 	.word	0x00000000
.L_5:


//--------------------- .nv.info.matmul_kernel    --------------------------
	.section	.nv.info.matmul_kernel,"",@"SHT_CUDA_INFO"
	.sectionflags	@""
	.align	4


	//----- nvinfo : EIATTR_CUDA_API_VERSION
	.align		4
        /*0000*/ 	.byte	0x04, 0x37
        /*0002*/ 	.short	(.L_7 - .L_6)
.L_6:
        /*0004*/ 	.word	0x00000082


	//----- nvinfo : EIATTR_SW2861232_WAR
	.align		4
.L_7:
        /*0008*/ 	.byte	0x01, 0x35
	.zero		2


	//----- nvinfo : EIATTR_PARAM_CBANK
	.align		4
        /*000c*/ 	.byte	0x04, 0x0a
        /*000e*/ 	.short	(.L_9 - .L_8)
	.align		4
.L_8:
        /*0010*/ 	.word	index@(.nv.constant0.matmul_kernel)
        /*0014*/ 	.short	0x0160
        /*0016*/ 	.short	0x0050


	//----- nvinfo : EIATTR_CBANK_PARAM_SIZE
	.align		4
.L_9:
        /*0018*/ 	.byte	0x03, 0x19
        /*001a*/ 	.short	0x0050


	//----- nvinfo : EIATTR_KPARAM_INFO
	.align		4
        /*001c*/ 	.byte	0x04, 0x17
        /*001e*/ 	.short	(.L_11 - .L_10)
.L_10:
        /*0020*/ 	.word	0x00000000
        /*0024*/ 	.short	0x000d
        /*0026*/ 	.short	0x0048
        /*0028*/ 	.byte	0x00, 0xf4, 0x21, 0x00


	//----- nvinfo : EIATTR_KPARAM_INFO
	.align		4
.L_11:
        /*002c*/ 	.byte	0x04, 0x17
        /*002e*/ 	.short	(.L_13 - .L_12)
.L_12:
        /*0030*/ 	.word	0x00000000
        /*0034*/ 	.short	0x000c
        /*0036*/ 	.short	0x0040
        /*0038*/ 	.byte	0x00, 0xf4, 0x21, 0x00


	//----- nvinfo : EIATTR_KPARAM_INFO
	.align		4
.L_13:
        /*003c*/ 	.byte	0x04, 0x17
        /*003e*/ 	.short	(.L_15 - .L_14)
.L_14:
        /*0040*/ 	.word	0x00000000
        /*0044*/ 	.short	0x000b
        /*0046*/ 	.short	0x0038
        /*0048*/ 	.byte	0x00, 0xf0, 0x11, 0x00


	//----- nvinfo : EIATTR_KPARAM_INFO
	.align		4
.L_15:
        /*004c*/ 	.byte	0x04, 0x17
        /*004e*/ 	.short	(.L_17 - .L_16)
.L_16:
        /*0050*/ 	.word	0x00000000
        /*0054*/ 	.short	0x000a
        /*0056*/ 	.short	0x0034
        /*0058*/ 	.byte	0x00, 0xf0, 0x11, 0x00


	//----- nvinfo : EIATTR_KPARAM_INFO
	.align		4
.L_17:
        /*005c*/ 	.byte	0x04, 0x17
        /*005e*/ 	.short	(.L_19 - .L_18)
.L_18:
        /*0060*/ 	.word	0x00000000
        /*0064*/ 	.short	0x0009
        /*0066*/ 	.short	0x0030
        /*0068*/ 	.byte	0x00, 0xf0, 0x11, 0x00


	//----- nvinfo : EIATTR_KPARAM_INFO
	.align		4
.L_19:
        /*006c*/ 	.byte	0x04, 0x17
        /*006e*/ 	.short	(.L_21 - .L_20)
.L_20:
        /*0070*/ 	.word	0x00000000
        /*0074*/ 	.short	0x0008
        /*0076*/ 	.short	0x002c
        /*0078*/ 	.byte	0x00, 0xf0, 0x11, 0x00


	//----- nvinfo : EIATTR_KPARAM_INFO
	.align		4
.L_21:
        /*007c*/ 	.byte	0x04, 0x17
        /*007e*/ 	.short	(.L_23 - .L_22)
.L_22:
        /*0080*/ 	.word	0x00000000
        /*0084*/ 	.short	0x0007
        /*0086*/ 	.short	0x0028
        /*0088*/ 	.byte	0x00, 0xf0, 0x11, 0x00


	//----- nvinfo : EIATTR_KPARAM_INFO
	.align		4
.L_23:
        /*008c*/ 	.byte	0x04, 0x17
        /*008e*/ 	.short	(.L_25 - .L_24)
.L_24:
        /*0090*/ 	.word	0x00000000
        /*0094*/ 	.short	0x0006
        /*0096*/ 	.short	0x0024
        /*0098*/ 	.byte	0x00, 0xf0, 0x11, 0x00


	//----- nvinfo : EIATTR_KPARAM_INFO
	.align		4
.L_25:
        /*009c*/ 	.byte	0x04, 0x17
        /*009e*/ 	.short	(.L_27 - .L_26)
.L_26:
        /*00a0*/ 	.word	0x00000000
        /*00a4*/ 	.short	0x0005
        /*00a6*/ 	.short	0x0020
        /*00a8*/ 	.byte	0x00, 0xf0, 0x11, 0x00


	//----- nvinfo : EIATTR_KPARAM_INFO
	.align		4
.L_27:
        /*00ac*/ 	.byte	0x04, 0x17
        /*00ae*/ 	.short	(.L_29 - .L_28)
.L_28:
        /*00b0*/ 	.word	0x00000000
        /*00b4*/ 	.short	0x0004
        /*00b6*/ 	.short	0x001c
        /*00b8*/ 	.byte	0x00, 0xf0, 0x11, 0x00


	//----- nvinfo : EIATTR_KPARAM_INFO
	.align		4
.L_29:
        /*00bc*/ 	.byte	0x04, 0x17
        /*00be*/ 	.short	(.L_31 - .L_30)
.L_30:
        /*00c0*/ 	.word	0x00000000
        /*00c4*/ 	.short	0x0003
        /*00c6*/ 	.short	0x0018
        /*00c8*/ 	.byte	0x00, 0xf0, 0x11, 0x00


	//----- nvinfo : EIATTR_KPARAM_INFO
	.align		4
.L_31:
        /*00cc*/ 	.byte	0x04, 0x17
        /*00ce*/ 	.short	(.L_33 - .L_32)
.L_32:
        /*00d0*/ 	.word	0x00000000
        /*00d4*/ 	.short	0x0002
        /*00d6*/ 	.short	0x0010
        /*00d8*/ 	.byte	0x00, 0xf4, 0x21, 0x00


	//----- nvinfo : EIATTR_KPARAM_INFO
	.align		4
.L_33:
        /*00dc*/ 	.byte	0x04, 0x17
        /*00de*/ 	.short	(.L_35 - .L_34)
.L_34:
        /*00e0*/ 	.word	0x00000000
        /*00e4*/ 	.short	0x0001
        /*00e6*/ 	.short	0x0008
        /*00e8*/ 	.byte	0x00, 0xf4, 0x21, 0x00


	//----- nvinfo : EIATTR_KPARAM_INFO
	.align		4
.L_35:
        /*00ec*/ 	.byte	0x04, 0x17
        /*00ee*/ 	.short	(.L_37 - .L_36)
.L_36:
        /*00f0*/ 	.word	0x00000000
        /*00f4*/ 	.short	0x0000
        /*00f6*/ 	.short	0x0000
        /*00f8*/ 	.byte	0x00, 0xf4, 0x21, 0x00


	//----- nvinfo : EIATTR_MAXREG_COUNT
	.align		4
.L_37:
        /*00fc*/ 	.byte	0x03, 0x1b
        /*00fe*/ 	.short	0x00ff


	//----- nvinfo : EIATTR_NUM_BARRIERS
	.align		4
        /*0100*/ 	.byte	0x02, 0x4c
        /*0102*/ 	.byte	0x01
	.zero		1


	//----- nvinfo : EIATTR_MERCURY_ISA_VERSION
	.align		4
        /*0104*/ 	.byte	0x03, 0x5f
        /*0106*/ 	.short	0x0000


	//----- nvinfo : EIATTR_EXIT_INSTR_OFFSETS
	.align		4
        /*0108*/ 	.byte	0x04, 0x1c
        /*010a*/ 	.short	(.L_39 - .L_38)


	//   ....[0]....
.L_38:
        /*010c*/ 	.word	0x00004e90


	//   ....[1]....
        /*0110*/ 	.word	0x00004ec0


	//----- nvinfo : EIATTR_REQNTID
	.align		4
.L_39:
        /*0114*/ 	.byte	0x04, 0x10
        /*0116*/ 	.short	(.L_41 - .L_40)
.L_40:
        /*0118*/ 	.word	0x00000080
        /*011c*/ 	.word	0x00000001
        /*0120*/ 	.word	0x00000001
.L_41:


//--------------------- .nv.callgraph             --------------------------
	.section	.nv.callgraph,"",@"SHT_CUDA_CALLGRAPH"
	.align	4
	.sectionentsize	8
	.align		4
        /*0000*/ 	.word	0x00000000
	.align		4
        /*0004*/ 	.word	0xffffffff
	.align		4
        /*0008*/ 	.word	0x00000000
	.align		4
        /*000c*/ 	.word	0xfffffffe
	.align		4
        /*0010*/ 	.word	0x00000000
	.align		4
        /*0014*/ 	.word	0xfffffffd
	.align		4
        /*0018*/ 	.word	0x00000000
	.align		4
        /*001c*/ 	.word	0xfffffffc


//--------------------- .nv.rel.action            --------------------------
	.section	.nv.rel.action,"",@"SHT_CUDA_RELOCINFO"
	.align	8
	.sectionentsize	8
        /*0000*/ 	.byte	0x73, 0x00, 0x00, 0x00, 0x00, 0x00, 0x00, 0x00, 0x00, 0x00, 0x00, 0x11, 0x25, 0x00, 0x05, 0x36


//--------------------- .nv.constant0.matmul_kernel --------------------------
	.section	.nv.constant0.matmul_kernel,"a",@progbits
	.sectionflags	@""
	.align	4
.nv.constant0.matmul_kernel:
	.zero		432


//--------------------- .text.matmul_kernel       --------------------------
	.section	.text.matmul_kernel,"ax",@progbits
	.sectioninfo	@"SHI_REGISTERS=214"
	.align	128
        .global         matmul_kernel
        .type           matmul_kernel,@function
        .size           matmul_kernel,(.L_x_4 - matmul_kernel)
        .other          matmul_kernel,@"STO_CUDA_ENTRY STV_DEFAULT"
matmul_kernel:
.text.matmul_kernel:
[----:B------:R-:W-:Y:S02]  /*0000*/  IMAD.MOV.U32 R1, RZ, RZ, c[0x0][0x28] ;  /* 0x00000a00ff017624 */ /* 0x000fe400078e00ff */
[----:B------:R-:W-:Y:S01]  /*0010*/  IMAD.MOV.U32 R0, RZ, RZ, c[0x0][0x17c] ;  /* 0x00005f00ff007624 */ /* 0x000fe200078e00ff */
[----:B------:R-:W0:Y:S01]  /*0020*/  S2R R5, SR_CTAID.X ;  /* 0x0000000000057919 */ /* 0x000e220000002500 */
[----:B------:R-:W-:Y:S01]  /*0030*/  IMAD.MOV.U32 R182, RZ, RZ, c[0x0][0x180] ;  /* 0x00006000ffb67624 */ /* 0x000fe200078e00ff */
[----:B------:R-:W-:Y:S01]  /*0040*/  ULDC.64 UR4, c[0x0][0x118] ;  /* 0x0000460000047ab9 */ /* 0x000fe20000000a00 */
[----:B------:R-:W-:Y:S01]  /*0050*/  CS2R R116, SRZ ;  /* 0x0000000000747805 */ /* 0x000fe2000001ff00 */
[----:B------:R-:W-:Y:S01]  /*0060*/  IADD3 R0, R0, 0x3f, RZ ;  /* 0x0000003f00007810 */ /* 0x000fe20007ffe0ff */
[----:B------:R-:W-:Y:S01]  /*0070*/  CS2R R118, SRZ ;  /* 0x0000000000767805 */ /* 0x000fe2000001ff00 */
[----:B------:R-:W-:Y:S01]  /*0080*/  IADD3 R182, R182, 0x1f, RZ ;  /* 0x0000001fb6b67810 */ /* 0x000fe20007ffe0ff */
[----:B------:R-:W-:Y:S01]  /*0090*/  CS2R R84, SRZ ;  /* 0x0000000000547805 */ /* 0x000fe2000001ff00 */
[----:B------:R-:W-:Y:S01]  /*00a0*/  SHF.R.S32.HI R3, RZ, 0x1f, R0 ;  /* 0x0000001fff037819 */ /* 0x000fe20000011400 */
[----:B------:R-:W-:Y:S01]  /*00b0*/  CS2R R86, SRZ ;  /* 0x0000000000567805 */ /* 0x000fe2000001ff00 */
[----:B------:R-:W-:Y:S01]  /*00c0*/  CS2R R12, SRZ ;  /* 0x00000000000c7805 */ /* 0x000fe2000001ff00 */
[----:B------:R-:W-:Y:S01]  /*00d0*/  CS2R R14, SRZ ;  /* 0x00000000000e7805 */ /* 0x000fe2000001ff00 */
[----:B------:R-:W-:Y:S01]  /*00e0*/  LEA.HI R3, R3, R0, RZ, 0x6 ;  /* 0x0000000003037211 */ /* 0x000fe200078f30ff */
[----:B------:R-:W-:Y:S01]  /*00f0*/  CS2R R100, SRZ ;  /* 0x0000000000647805 */ /* 0x000fe2000001ff00 */
[----:B------:R-:W-:Y:S01]  /*0100*/  CS2R R102, SRZ ;  /* 0x0000000000667805 */ /* 0x000fe2000001ff00 */
[----:B------:R-:W-:Y:S01]  /*0110*/  CS2R R16, SRZ ;  /* 0x0000000000107805 */ /* 0x000fe2000001ff00 */
[----:B------:R-:W-:Y:S01]  /*0120*/  SHF.R.S32.HI R3, RZ, 0x6, R3 ;  /* 0x00000006ff037819 */ /* 0x000fe20000011403 */
[----:B------:R-:W-:Y:S01]  /*0130*/  CS2R R18, SRZ ;  /* 0x0000000000127805 */ /* 0x000fe2000001ff00 */
[----:B------:R-:W-:Y:S01]  /*0140*/  CS2R R68, SRZ ;  /* 0x0000000000447805 */ /* 0x000fe2000001ff00 */
[----:B------:R-:W-:Y:S01]  /*0150*/  CS2R R70, SRZ ;  /* 0x0000000000467805 */ /* 0x000fe2000001ff00 */
[----:B------:R-:W-:Y:S01]  /*0160*/  CS2R R20, SRZ ;  /* 0x0000000000147805 */ /* 0x000fe2000001ff00 */
[----:B------:R-:W-:Y:S01]  /*0170*/  IMAD.SHL.U32 R4, R3, 0x8, RZ ;  /* 0x0000000803047824 */ /* 0x000fe200078e00ff */
[----:B------:R-:W-:Y:S01]  /*0180*/  CS2R R22, SRZ ;  /* 0x0000000000167805 */ /* 0x000fe2000001ff00 */
[----:B0-----:R-:W-:-:S03]  /*0190*/  IABS R8, R5 ;  /* 0x0000000500087213 */ /* 0x001fc60000000000 */
[-C--:B------:R-:W-:Y:S02]  /*01a0*/  IABS R7, R4.reuse ;  /* 0x0000000400077213 */ /* 0x080fe40000000000 */
[----:B------:R-:W-:Y:S02]  /*01b0*/  IABS R10, R4 ;  /* 0x00000004000a7213 */ /* 0x000fe40000000000 */
[----:B------:R-:W0:Y:S08]  /*01c0*/  I2F.RP R0, R7 ;  /* 0x0000000700007306 */ /* 0x000e300000209400 */
[----:B0-----:R-:W0:Y:S02]  /*01d0*/  MUFU.RCP R0, R0 ;  /* 0x0000000000007308 */ /* 0x001e240000001000 */
[----:B0-----:R-:W-:Y:S01]  /*01e0*/  IADD3 R2, R0, 0xffffffe, RZ ;  /* 0x0ffffffe00027810 */ /* 0x001fe20007ffe0ff */
[----:B------:R-:W-:-:S05]  /*01f0*/  IMAD.MOV R0, RZ, RZ, -R10 ;  /* 0x000000ffff007224 */ /* 0x000fca00078e0a0a */
[----:B------:R0:W1:Y:S02]  /*0200*/  F2I.FTZ.U32.TRUNC.NTZ R3, R2 ;  /* 0x0000000200037305 */ /* 0x000064000021f000 */
[----:B0-----:R-:W-:Y:S02]  /*0210*/  IMAD.MOV.U32 R2, RZ, RZ, RZ ;  /* 0x000000ffff027224 */ /* 0x001fe400078e00ff */
[----:B-1----:R-:W-:-:S04]  /*0220*/  IMAD.MOV R6, RZ, RZ, -R3 ;  /* 0x000000ffff067224 */ /* 0x002fc800078e0a03 */
[----:B------:R-:W-:Y:S02]  /*0230*/  IMAD R9, R6, R7, RZ ;  /* 0x0000000706097224 */ /* 0x000fe400078e02ff */
[----:B------:R-:W-:Y:S02]  /*0240*/  IMAD.MOV.U32 R6, RZ, RZ, R8 ;  /* 0x000000ffff067224 */ /* 0x000fe400078e0008 */
[----:B------:R-:W-:-:S06]  /*0250*/  IMAD.HI.U32 R3, R3, R9, R2 ;  /* 0x0000000903037227 */ /* 0x000fcc00078e0002 */
[----:B------:R-:W-:-:S04]  /*0260*/  IMAD.HI.U32 R3, R3, R6, RZ ;  /* 0x0000000603037227 */ /* 0x000fc800078e00ff */
[----:B------:R-:W-:-:S05]  /*0270*/  IMAD R0, R3, R0, R6 ;  /* 0x0000000003007224 */ /* 0x000fca00078e0206 */
[----:B------:R-:W-:-:S13]  /*0280*/  ISETP.GT.U32.AND P1, PT, R7, R0, PT ;  /* 0x000000000700720c */ /* 0x000fda0003f24070 */
[----:B------:R-:W-:Y:S01]  /*0290*/  @!P1 IMAD.IADD R0, R0, 0x1, -R7 ;  /* 0x0000000100009824 */ /* 0x000fe200078e0a07 */
[----:B------:R-:W-:Y:S02]  /*02a0*/  @!P1 IADD3 R3, R3, 0x1, RZ ;  /* 0x0000000103039810 */ /* 0x000fe40007ffe0ff */
[----:B------:R-:W-:Y:S02]  /*02b0*/  ISETP.NE.AND P1, PT, R4, RZ, PT ;  /* 0x000000ff0400720c */ /* 0x000fe40003f25270 */
[----:B------:R-:W-:Y:S02]  /*02c0*/  ISETP.GE.U32.AND P0, PT, R0, R7, PT ;  /* 0x000000070000720c */ /* 0x000fe40003f06070 */
[----:B------:R-:W-:-:S04]  /*02d0*/  LOP3.LUT R0, R5, R4, RZ, 0x3c, !PT ;  /* 0x0000000405007212 */ /* 0x000fc800078e3cff */
[----:B------:R-:W-:Y:S01]  /*02e0*/  ISETP.GE.AND P2, PT, R0, RZ, PT ;  /* 0x000000ff0000720c */ /* 0x000fe20003f46270 */
[----:B------:R-:W-:-:S05]  /*02f0*/  IMAD.MOV.U32 R0, RZ, RZ, c[0x0][0x178] ;  /* 0x00005e00ff007624 */ /* 0x000fca00078e00ff */
[----:B------:R-:W-:Y:S02]  /*0300*/  IADD3 R0, R0, 0x7f, RZ ;  /* 0x0000007f00007810 */ /* 0x000fe40007ffe0ff */
[----:B------:R-:W-:-:S05]  /*0310*/  @P0 IADD3 R3, R3, 0x1, RZ ;  /* 0x0000000103030810 */ /* 0x000fca0007ffe0ff */
[----:B------:R-:W-:Y:S01]  /*0320*/  IMAD.MOV.U32 R2, RZ, RZ, R3 ;  /* 0x000000ffff027224 */ /* 0x000fe200078e0003 */
[----:B------:R-:W-:-:S03]  /*0330*/  SHF.R.S32.HI R3, RZ, 0x1f, R0 ;  /* 0x0000001fff037819 */ /* 0x000fc60000011400 */
[----:B------:R-:W-:Y:S01]  /*0340*/  @!P2 IMAD.MOV R2, RZ, RZ, -R2 ;  /* 0x000000ffff02a224 */ /* 0x000fe200078e0a02 */
[----:B------:R-:W-:Y:S02]  /*0350*/  @!P1 LOP3.LUT R2, RZ, R4, RZ, 0x33, !PT ;  /* 0x00000004ff029212 */ /* 0x000fe400078e33ff */
[----:B------:R-:W-:-:S03]  /*0360*/  LEA.HI R3, R3, R0, RZ, 0x7 ;  /* 0x0000000003037211 */ /* 0x000fc600078f38ff */
[----:B------:R-:W-:Y:S02]  /*0370*/  IMAD.SHL.U32 R6, R2, 0x8, RZ ;  /* 0x0000000802067824 */ /* 0x000fe400078e00ff */
[----:B------:R-:W-:-:S03]  /*0380*/  IMAD.MOV R2, RZ, RZ, -R2 ;  /* 0x000000ffff027224 */ /* 0x000fc600078e0a02 */
[----:B------:R-:W-:Y:S01]  /*0390*/  LEA.HI.SX32 R3, R3, -R6, 0x19 ;  /* 0x8000000603037211 */ /* 0x000fe200078fcaff */
[----:B------:R-:W-:-:S03]  /*03a0*/  IMAD R4, R4, R2, R5 ;  /* 0x0000000204047224 */ /* 0x000fc600078e0205 */
[----:B------:R-:W-:Y:S02]  /*03b0*/  IMNMX R11, R3, 0x8, PT ;  /* 0x00000008030b7817 */ /* 0x000fe40003800200 */
[----:B------:R-:W-:Y:S02]  /*03c0*/  IABS R9, R4 ;  /* 0x0000000400097213 */ /* 0x000fe40000000000 */
[----:B------:R-:W-:-:S04]  /*03d0*/  IABS R7, R11 ;  /* 0x0000000b00077213 */ /* 0x000fc80000000000 */
[----:B------:R-:W0:Y:S08]  /*03e0*/  I2F.RP R0, R7 ;  /* 0x0000000700007306 */ /* 0x000e300000209400 */
[----:B0-----:R-:W0:Y:S02]  /*03f0*/  MUFU.RCP R0, R0 ;  /* 0x0000000000007308 */ /* 0x001e240000001000 */
[----:B0-----:R-:W-:-:S06]  /*0400*/  IADD3 R3, R0, 0xffffffe, RZ ;  /* 0x0ffffffe00037810 */ /* 0x001fcc0007ffe0ff */
[----:B------:R-:W0:Y:S02]  /*0410*/  F2I.FTZ.U32.TRUNC.NTZ R3, R3 ;  /* 0x0000000300037305 */ /* 0x000e24000021f000 */
[----:B0-----:R-:W-:-:S04]  /*0420*/  IMAD.MOV R8, RZ, RZ, -R3 ;  /* 0x000000ffff087224 */ /* 0x001fc800078e0a03 */
[----:B------:R-:W-:Y:S01]  /*0430*/  IMAD.MOV.U32 R2, RZ, RZ, R8 ;  /* 0x000000ffff027224 */ /* 0x000fe200078e0008 */
[----:B------:R-:W-:-:S03]  /*0440*/  IABS R8, R11 ;  /* 0x0000000b00087213 */ /* 0x000fc60000000000 */
[----:B------:R-:W-:Y:S02]  /*0450*/  IMAD R5, R2, R7, RZ ;  /* 0x0000000702057224 */ /* 0x000fe400078e02ff */
[----:B------:R-:W-:Y:S02]  /*0460*/  IMAD.MOV.U32 R2, RZ, RZ, RZ ;  /* 0x000000ffff027224 */ /* 0x000fe400078e00ff */
[----:B------:R-:W-:Y:S02]  /*0470*/  IMAD.MOV R0, RZ, RZ, -R8 ;  /* 0x000000ffff007224 */ /* 0x000fe400078e0a08 */
[----:B------:R-:W-:-:S06]  /*0480*/  IMAD.HI.U32 R2, R3, R5, R2 ;  /* 0x0000000503027227 */ /* 0x000fcc00078e0002 */
[----:B------:R-:W-:-:S04]  /*0490*/  IMAD.HI.U32 R2, R2, R9, RZ ;  /* 0x0000000902027227 */ /* 0x000fc800078e00ff */
[----:B------:R-:W-:Y:S02]  /*04a0*/  IMAD R0, R2, R0, R9 ;  /* 0x0000000002007224 */ /* 0x000fe400078e0209 */
[----:B------:R-:W-:-:S03]  /*04b0*/  CS2R R8, SRZ ;  /* 0x0000000000087805 */ /* 0x000fc6000001ff00 */
[----:B------:R-:W-:-:S13]  /*04c0*/  ISETP.GT.U32.AND P1, PT, R7, R0, PT ;  /* 0x000000000700720c */ /* 0x000fda0003f24070 */
[----:B------:R-:W-:Y:S01]  /*04d0*/  @!P1 IMAD.IADD R0, R0, 0x1, -R7 ;  /* 0x0000000100009824 */ /* 0x000fe200078e0a07 */
[----:B------:R-:W-:Y:S02]  /*04e0*/  @!P1 IADD3 R2, R2, 0x1, RZ ;  /* 0x0000000102029810 */ /* 0x000fe40007ffe0ff */
[----:B------:R-:W-:Y:S02]  /*04f0*/  ISETP.NE.AND P1, PT, R11, RZ, PT ;  /* 0x000000ff0b00720c */ /* 0x000fe40003f25270 */
[----:B------:R-:W-:Y:S02]  /*0500*/  ISETP.GE.U32.AND P0, PT, R0, R7, PT ;  /* 0x000000070000720c */ /* 0x000fe40003f06070 */
[----:B------:R-:W-:-:S04]  /*0510*/  LOP3.LUT R0, R4, R11, RZ, 0x3c, !PT ;  /* 0x0000000b04007212 */ /* 0x000fc800078e3cff */
[----:B------:R-:W-:Y:S02]  /*0520*/  ISETP.GE.AND P2, PT, R0, RZ, PT ;  /* 0x000000ff0000720c */ /* 0x000fe40003f46270 */
[----:B------:R-:W0:Y:S05]  /*0530*/  S2R R0, SR_TID.X ;  /* 0x0000000000007919 */ /* 0x000e2a0000002100 */
[----:B------:R-:W-:Y:S02]  /*0540*/  @P0 IADD3 R2, R2, 0x1, RZ ;  /* 0x0000000102020810 */ /* 0x000fe40007ffe0ff */
[----:B------:R-:W-:-:S03]  /*0550*/  ISETP.GE.AND P0, PT, R182, 0x20, PT ;  /* 0x00000020b600780c */ /* 0x000fc60003f06270 */
[----:B------:R-:W-:-:S04]  /*0560*/  IMAD.MOV.U32 R3, RZ, RZ, R2 ;  /* 0x000000ffff037224 */ /* 0x000fc800078e0002 */
[----:B------:R-:W-:Y:S01]  /*0570*/  @!P2 IMAD.MOV R3, RZ, RZ, -R3 ;  /* 0x000000ffff03a224 */ /* 0x000fe200078e0a03 */
[----:B------:R-:W-:-:S05]  /*0580*/  @!P1 LOP3.LUT R3, RZ, R11, RZ, 0x33, !PT ;  /* 0x0000000bff039212 */ /* 0x000fca00078e33ff */
[----:B------:R-:W-:Y:S02]  /*0590*/  IMAD.MOV R2, RZ, RZ, -R3 ;  /* 0x000000ffff027224 */ /* 0x000fe400078e0a03 */
[----:B------:R-:W-:Y:S02]  /*05a0*/  IMAD.SHL.U32 R3, R3, 0x40, RZ ;  /* 0x0000004003037824 */ /* 0x000fe400078e00ff */
[----:B------:R-:W-:Y:S02]  /*05b0*/  IMAD R2, R11, R2, R4 ;  /* 0x000000020b027224 */ /* 0x000fe400078e0204 */
[----:B------:R-:W-:Y:S02]  /*05c0*/  CS2R R10, SRZ ;  /* 0x00000000000a7805 */ /* 0x000fe4000001ff00 */
[----:B------:R-:W-:Y:S01]  /*05d0*/  IMAD.IADD R5, R6, 0x1, R2 ;  /* 0x0000000106057824 */ /* 0x000fe200078e0202 */
[----:B0-----:R-:W-:-:S05]  /*05e0*/  LOP3.LUT R2, R0, 0x7f, RZ, 0xc0, !PT ;  /* 0x0000007f00027812 */ /* 0x001fca00078ec0ff */
[----:B------:R-:W-:Y:S01]  /*05f0*/  IMAD R4, R5, 0x80, R2 ;  /* 0x0000008005047824 */ /* 0x000fe200078e0202 */
[----:B------:R-:W-:Y:S05]  /*0600*/  @!P0 BRA `(.L_x_0) ;  /* 0x00002c6000008947 */ /* 0x000fea0003800000 */
[----:B------:R-:W-:Y:S01]  /*0610*/  IABS R32, c[0x0][0x17c] ;  /* 0x00005f0000207a13 */ /* 0x000fe20000000000 */
[C---:B------:R-:W-:Y:S01]  /*0620*/  IMAD.SHL.U32 R27, R0.reuse, 0x2, RZ ;  /* 0x00000002001b7824 */ /* 0x040fe200078e00ff */
[----:B------:R-:W-:Y:S01]  /*0630*/  SHF.R.U32.HI R10, RZ, 0x5, R0 ;  /* 0x00000005ff0a7819 */ /* 0x000fe20000011600 */
[----:B------:R-:W-:Y:S01]  /*0640*/  IMAD.MOV.U32 R171, RZ, RZ, c[0x0][0x188] ;  /* 0x00006200ffab7624 */ /* 0x000fe200078e00ff */
[----:B------:R-:W0:Y:S01]  /*0650*/  I2F.RP R5, R32 ;  /* 0x0000002000057306 */ /* 0x000e220000209400 */
[----:B------:R-:W-:Y:S01]  /*0660*/  LEA.HI R16, R0, R3, RZ, 0x1b ;  /* 0x0000000300107211 */ /* 0x000fe200078fd8ff */
[----:B------:R-:W-:Y:S01]  /*0670*/  IMAD.MOV.U32 R183, RZ, RZ, c[0x0][0x180] ;  /* 0x00006000ffb77624 */ /* 0x000fe200078e00ff */
[----:B------:R-:W-:Y:S01]  /*0680*/  SGXT.U32 R10, R10, 0x2 ;  /* 0x000000020a0a781a */ /* 0x000fe20000000000 */
[C---:B------:R-:W-:Y:S01]  /*0690*/  IMAD R124, R171.reuse, 0x13, RZ ;  /* 0x00000013ab7c7824 */ /* 0x040fe200078e02ff */
[----:B------:R-:W-:Y:S01]  /*06a0*/  IADD3 R8, R16, 0x3c, RZ ;  /* 0x0000003c10087810 */ /* 0x000fe20007ffe0ff */
[----:B------:R-:W-:Y:S01]  /*06b0*/  IMAD R125, R171, 0x12, RZ ;  /* 0x00000012ab7d7824 */ /* 0x000fe200078e02ff */
[----:B------:R-:W-:Y:S01]  /*06c0*/  LOP3.LUT R34, R3, R10, RZ, 0xfc, !PT ;  /* 0x0000000a03227212 */ /* 0x000fe200078efcff */
[C---:B------:R-:W-:Y:S01]  /*06d0*/  IMAD R126, R171.reuse, 0x11, RZ ;  /* 0x00000011ab7e7824 */ /* 0x040fe200078e02ff */
[----:B------:R-:W-:Y:S01]  /*06e0*/  IABS R13, R8 ;  /* 0x00000008000d7213 */ /* 0x000fe20000000000 */
[C---:B------:R-:W-:Y:S01]  /*06f0*/  IMAD.SHL.U32 R127, R171.reuse, 0x10, RZ ;  /* 0x00000010ab7f7824 */ /* 0x040fe200078e00ff */
[C---:B------:R-:W-:Y:S01]  /*0700*/  LOP3.LUT R9, R34.reuse, 0x38, RZ, 0xfc, !PT ;  /* 0x0000003822097812 */ /* 0x040fe200078efcff */
[C---:B------:R-:W-:Y:S01]  /*0710*/  IMAD R158, R171.reuse, 0xf, RZ ;  /* 0x0000000fab9e7824 */ /* 0x040fe200078e02ff */
[----:B------:R-:W-:Y:S01]  /*0720*/  LOP3.LUT R12, R34, 0x34, RZ, 0xfc, !PT ;  /* 0x00000034220c7812 */ /* 0x000fe200078efcff */
[C---:B------:R-:W-:Y:S01]  /*0730*/  IMAD R159, R171.reuse, 0xe, RZ ;  /* 0x0000000eab9f7824 */ /* 0x040fe200078e02ff */
[----:B------:R-:W-:Y:S01]  /*0740*/  IABS R15, R9 ;  /* 0x00000009000f7213 */ /* 0x000fe20000000000 */
[----:B0-----:R-:W0:Y:S01]  /*0750*/  MUFU.RCP R5, R5 ;  /* 0x0000000500057308 */ /* 0x001e220000001000 */
[----:B------:R-:W-:Y:S01]  /*0760*/  IABS R17, R12 ;  /* 0x0000000c00117213 */ /* 0x000fe20000000000 */
[C---:B------:R-:W-:Y:S01]  /*0770*/  IMAD R160, R171.reuse, 0xd, RZ ;  /* 0x0000000daba07824 */ /* 0x040fe200078e02ff */
[----:B------:R-:W-:Y:S01]  /*0780*/  ISETP.GE.AND P1, PT, R8, RZ, PT ;  /* 0x000000ff0800720c */ /* 0x000fe20003f26270 */
[----:B------:R-:W-:Y:S01]  /*0790*/  IMAD R161, R171, 0xc, RZ ;  /* 0x0000000caba17824 */ /* 0x000fe200078e02ff */
[----:B------:R-:W-:Y:S01]  /*07a0*/  ISETP.GE.AND P0, PT, R9, RZ, PT ;  /* 0x000000ff0900720c */ /* 0x000fe20003f06270 */
[C---:B------:R-:W-:Y:S01]  /*07b0*/  IMAD R162, R171.reuse, 0xb, RZ ;  /* 0x0000000baba27824 */ /* 0x040fe200078e02ff */
[C---:B------:R-:W-:Y:S01]  /*07c0*/  LOP3.LUT R18, R34.reuse, 0x2c, RZ, 0xfc, !PT ;  /* 0x0000002c22127812 */ /* 0x040fe200078efcff */
[C---:B------:R-:W-:Y:S01]  /*07d0*/  IMAD R163, R171.reuse, 0xa, RZ ;  /* 0x0000000aaba37824 */ /* 0x040fe200078e02ff */
[----:B------:R-:W-:Y:S01]  /*07e0*/  LOP3.LUT R22, R34, 0x28, RZ, 0xfc, !PT ;  /* 0x0000002822167812 */ /* 0x000fe200078efcff */
[C---:B------:R-:W-:Y:S01]  /*07f0*/  IMAD R164, R171.reuse, 0x9, RZ ;  /* 0x00000009aba47824 */ /* 0x040fe200078e02ff */
[----:B------:R-:W-:Y:S01]  /*0800*/  LOP3.LUT R10, R0, 0x40, RZ, 0xc0, !PT ;  /* 0x00000040000a7812 */ /* 0x000fe200078ec0ff */
[C---:B------:R-:W-:Y:S01]  /*0810*/  IMAD.SHL.U32 R165, R171.reuse, 0x8, RZ ;  /* 0x00000008aba57824 */ /* 0x040fe200078e00ff */
[----:B------:R-:W-:Y:S01]  /*0820*/  ISETP.GE.AND P4, PT, R12, RZ, PT ;  /* 0x000000ff0c00720c */ /* 0x000fe20003f86270 */
[C---:B------:R-:W-:Y:S01]  /*0830*/  IMAD R166, R171.reuse, 0x7, RZ ;  /* 0x00000007aba67824 */ /* 0x040fe200078e02ff */
[C---:B------:R-:W-:Y:S01]  /*0840*/  LOP3.LUT R23, R34.reuse, 0x24, RZ, 0xfc, !PT ;  /* 0x0000002422177812 */ /* 0x040fe200078efcff */
[----:B------:R-:W-:Y:S01]  /*0850*/  IMAD R167, R171, 0x6, RZ ;  /* 0x00000006aba77824 */ /* 0x000fe200078e02ff */
[----:B0-----:R-:W-:Y:S01]  /*0860*/  IADD3 R6, R5, 0xffffffe, RZ ;  /* 0x0ffffffe05067810 */ /* 0x001fe20007ffe0ff */
[C---:B------:R-:W-:Y:S01]  /*0870*/  IMAD R168, R171.reuse, 0x5, RZ ;  /* 0x00000005aba87824 */ /* 0x040fe200078e02ff */
[----:B------:R-:W-:Y:S01]  /*0880*/  SHF.R.S32.HI R5, RZ, 0x1f, R182 ;  /* 0x0000001fff057819 */ /* 0x000fe200000114b6 */
[C---:B------:R-:W-:Y:S01]  /*0890*/  IMAD.SHL.U32 R169, R171.reuse, 0x4, RZ ;  /* 0x00000004aba97824 */ /* 0x040fe200078e00ff */
[----:B------:R0:W1:Y:S01]  /*08a0*/  F2I.FTZ.U32.TRUNC.NTZ R7, R6 ;  /* 0x0000000600077305 */ /* 0x000062000021f000 */
[----:B------:R-:W-:Y:S01]  /*08b0*/  IABS R19, R23 ;  /* 0x0000001700137213 */ /* 0x000fe20000000000 */
[----:B------:R-:W-:Y:S01]  /*08c0*/  IMAD R170, R171, 0x3, RZ ;  /* 0x00000003abaa7824 */ /* 0x000fe200078e02ff */
[----:B------:R-:W-:Y:S01]  /*08d0*/  LEA.HI R182, R5, R182, RZ, 0x5 ;  /* 0x000000b605b67211 */ /* 0x000fe200078f28ff */
[----:B------:R-:W-:Y:S01]  /*08e0*/  CS2R R120, SRZ ;  /* 0x0000000000787805 */ /* 0x000fe2000001ff00 */
[----:B------:R-:W-:Y:S01]  /*08f0*/  IABS R35, c[0x0][0x178] ;  /* 0x00005e0000237a13 */ /* 0x000fe20000000000 */
[----:B------:R-:W-:Y:S01]  /*0900*/  CS2R R122, SRZ ;  /* 0x00000000007a7805 */ /* 0x000fe2000001ff00 */
[C---:B------:R-:W-:Y:S01]  /*0910*/  LOP3.LUT R24, R34.reuse, 0x20, RZ, 0xfc, !PT ;  /* 0x0000002022187812 */ /* 0x040fe200078efcff */
[----:B------:R-:W-:Y:S01]  /*0920*/  CS2R R116, SRZ ;  /* 0x0000000000747805 */ /* 0x000fe2000001ff00 */
[----:B0-----:R-:W-:Y:S01]  /*0930*/  IMAD.MOV.U32 R6, RZ, RZ, RZ ;  /* 0x000000ffff067224 */ /* 0x001fe200078e00ff */
[----:B------:R-:W0:Y:S01]  /*0940*/  I2F.RP R20, R35 ;  /* 0x0000002300147306 */ /* 0x000e220000209400 */
[C---:B------:R-:W-:Y:S01]  /*0950*/  LOP3.LUT R36, R34.reuse, 0x18, RZ, 0xfc, !PT ;  /* 0x0000001822247812 */ /* 0x040fe200078efcff */
[----:B------:R-:W-:Y:S01]  /*0960*/  CS2R R118, SRZ ;  /* 0x0000000000767805 */ /* 0x000fe2000001ff00 */
[C---:B------:R-:W-:Y:S01]  /*0970*/  LOP3.LUT R38, R34.reuse, 0x10, RZ, 0xfc, !PT ;  /* 0x0000001022267812 */ /* 0x040fe200078efcff */
[----:B------:R-:W-:Y:S01]  /*0980*/  CS2R R112, SRZ ;  /* 0x0000000000707805 */ /* 0x000fe2000001ff00 */
[----:B------:R-:W-:Y:S01]  /*0990*/  IABS R21, R36 ;  /* 0x0000002400157213 */ /* 0x000fe20000000000 */
[--C-:B-1----:R-:W-:Y:S01]  /*09a0*/  IMAD.MOV R11, RZ, RZ, -R7.reuse ;  /* 0x000000ffff0b7224 */ /* 0x102fe200078e0a07 */
[----:B------:R-:W-:Y:S01]  /*09b0*/  LOP3.LUT R39, R34, 0xc, RZ, 0xfc, !PT ;  /* 0x0000000c22277812 */ /* 0x000fe200078efcff */
[----:B------:R-:W-:Y:S01]  /*09c0*/  CS2R R114, SRZ ;  /* 0x0000000000727805 */ /* 0x000fe2000001ff00 */
[----:B------:R-:W-:Y:S01]  /*09d0*/  IABS R33, R34 ;  /* 0x0000002200217213 */ /* 0x000fe20000000000 */
[----:B------:R-:W-:Y:S01]  /*09e0*/  IMAD R11, R11, R32, RZ ;  /* 0x000000200b0b7224 */ /* 0x000fe200078e02ff */
[----:B------:R-:W-:Y:S01]  /*09f0*/  IABS R25, R39 ;  /* 0x0000002700197213 */ /* 0x000fe20000000000 */
[----:B------:R-:W-:Y:S01]  /*0a00*/  CS2R R108, SRZ ;  /* 0x00000000006c7805 */ /* 0x000fe2000001ff00 */
[----:B------:R-:W-:Y:S01]  /*0a10*/  IABS R44, R4 ;  /* 0x00000004002c7213 */ /* 0x000fe20000000000 */
[----:B------:R-:W-:Y:S01]  /*0a20*/  IMAD.HI.U32 R6, R7, R11, R6 ;  /* 0x0000000b07067227 */ /* 0x000fe200078e0006 */
[----:B------:R-:W-:Y:S01]  /*0a30*/  LOP3.LUT R11, R27, 0x10, RZ, 0xc0, !PT ;  /* 0x000000101b0b7812 */ /* 0x000fe200078ec0ff */
[----:B0-----:R-:W0:Y:S01]  /*0a40*/  MUFU.RCP R20, R20 ;  /* 0x0000001400147308 */ /* 0x001e220000001000 */
[----:B------:R-:W-:Y:S01]  /*0a50*/  CS2R R110, SRZ ;  /* 0x00000000006e7805 */ /* 0x000fe2000001ff00 */
[----:B------:R-:W-:Y:S01]  /*0a60*/  CS2R R88, SRZ ;  /* 0x0000000000587805 */ /* 0x000fe2000001ff00 */
[----:B------:R-:W-:Y:S01]  /*0a70*/  LEA.HI R28, R10, R11, RZ, 0x1f ;  /* 0x0000000b0a1c7211 */ /* 0x000fe200078ff8ff */
[C---:B------:R-:W-:Y:S01]  /*0a80*/  IMAD.HI.U32 R7, R6.reuse, R15, RZ ;  /* 0x0000000f06077227 */ /* 0x040fe200078e00ff */
[----:B------:R-:W-:Y:S01]  /*0a90*/  CS2R R90, SRZ ;  /* 0x00000000005a7805 */ /* 0x000fe2000001ff00 */
[----:B------:R-:W-:Y:S01]  /*0aa0*/  CS2R R84, SRZ ;  /* 0x0000000000547805 */ /* 0x000fe2000001ff00 */
[----:B------:R-:W-:Y:S01]  /*0ab0*/  CS2R R86, SRZ ;  /* 0x0000000000567805 */ /* 0x000fe2000001ff00 */
[C---:B------:R-:W-:Y:S01]  /*0ac0*/  IMAD.HI.U32 R5, R6.reuse, R13, RZ ;  /* 0x0000000d06057227 */ /* 0x040fe200078e00ff */
[----:B------:R-:W-:Y:S01]  /*0ad0*/  CS2R R80, SRZ ;  /* 0x0000000000507805 */ /* 0x000fe2000001ff00 */
[----:B------:R-:W-:Y:S01]  /*0ae0*/  CS2R R82, SRZ ;  /* 0x0000000000527805 */ /* 0x000fe2000001ff00 */
[----:B------:R-:W-:Y:S01]  /*0af0*/  CS2R R76, SRZ ;  /* 0x00000000004c7805 */ /* 0x000fe2000001ff00 */
[----:B------:R-:W-:Y:S01]  /*0b00*/  IMAD.HI.U32 R8, R6, R17, RZ ;  /* 0x0000001106087227 */ /* 0x000fe200078e00ff */
[----:B------:R-:W-:Y:S01]  /*0b10*/  CS2R R78, SRZ ;  /* 0x00000000004e7805 */ /* 0x000fe2000001ff00 */
[----:B------:R-:W-:Y:S01]  /*0b20*/  CS2R R104, SRZ ;  /* 0x0000000000687805 */ /* 0x000fe2000001ff00 */
[----:B------:R-:W-:Y:S01]  /*0b30*/  CS2R R106, SRZ ;  /* 0x00000000006a7805 */ /* 0x000fe2000001ff00 */
[----:B------:R-:W-:Y:S01]  /*0b40*/  IMAD.MOV R7, RZ, RZ, -R7 ;  /* 0x000000ffff077224 */ /* 0x000fe200078e0a07 */
[----:B------:R-:W-:Y:S01]  /*0b50*/  CS2R R100, SRZ ;  /* 0x0000000000647805 */ /* 0x000fe2000001ff00 */
[----:B------:R-:W-:Y:S01]  /*0b60*/  IMAD.MOV R5, RZ, RZ, -R5 ;  /* 0x000000ffff057224 */ /* 0x000fe200078e0a05 */
[----:B------:R-:W-:Y:S01]  /*0b70*/  CS2R R102, SRZ ;  /* 0x0000000000667805 */ /* 0x000fe2000001ff00 */
[----:B------:R-:W-:Y:S01]  /*0b80*/  IMAD.MOV R9, RZ, RZ, -R8 ;  /* 0x000000ffff097224 */ /* 0x000fe200078e0a08 */
[----:B------:R-:W-:Y:S01]  /*0b90*/  LOP3.LUT R8, R34, 0x30, RZ, 0xfc, !PT ;  /* 0x0000003022087812 */ /* 0x000fe200078efcff */
[C---:B------:R-:W-:Y:S01]  /*0ba0*/  IMAD R7, R32.reuse, R7, R15 ;  /* 0x0000000720077224 */ /* 0x040fe200078e020f */
[----:B------:R-:W-:Y:S01]  /*0bb0*/  IABS R15, R18 ;  /* 0x00000012000f7213 */ /* 0x000fe20000000000 */
[C---:B------:R-:W-:Y:S01]  /*0bc0*/  IMAD R5, R32.reuse, R5, R13 ;  /* 0x0000000520057224 */ /* 0x040fe200078e020d */
[----:B------:R-:W-:Y:S01]  /*0bd0*/  IABS R13, R8 ;  /* 0x00000008000d7213 */ /* 0x000fe20000000000 */
[----:B------:R-:W-:Y:S01]  /*0be0*/  IMAD R9, R32, R9, R17 ;  /* 0x0000000920097224 */ /* 0x000fe200078e0211 */
[----:B------:R-:W-:Y:S01]  /*0bf0*/  IABS R17, R22 ;  /* 0x0000001600117213 */ /* 0x000fe20000000000 */
[----:B------:R-:W-:Y:S01]  /*0c00*/  IMAD.HI.U32 R10, R6, R15, RZ ;  /* 0x0000000f060a7227 */ /* 0x000fe200078e00ff */
[----:B------:R-:W-:Y:S01]  /*0c10*/  ISETP.GT.U32.AND P5, PT, R32, R7, PT ;  /* 0x000000072000720c */ /* 0x000fe20003fa4070 */
[----:B------:R-:W-:Y:S01]  /*0c20*/  CS2R R96, SRZ ;  /* 0x0000000000607805 */ /* 0x000fe2000001ff00 */
[----:B------:R-:W-:Y:S01]  /*0c30*/  ISETP.GE.AND P3, PT, R8, RZ, PT ;  /* 0x000000ff0800720c */ /* 0x000fe20003f66270 */
[----:B------:R-:W-:Y:S01]  /*0c40*/  IMAD.HI.U32 R8, R6, R13, RZ ;  /* 0x0000000d06087227 */ /* 0x000fe200078e00ff */
[C---:B------:R-:W-:Y:S01]  /*0c50*/  ISETP.GT.U32.AND P6, PT, R32.reuse, R9, PT ;  /* 0x000000092000720c */ /* 0x040fe20003fc4070 */
[----:B------:R-:W-:Y:S01]  /*0c60*/  CS2R R98, SRZ ;  /* 0x0000000000627805 */ /* 0x000fe2000001ff00 */
[----:B------:R-:W-:Y:S01]  /*0c70*/  ISETP.GT.U32.AND P2, PT, R32, R5, PT ;  /* 0x000000052000720c */ /* 0x000fe20003f44070 */
        /* <DEDUP_REMOVED lines=9> */
[----:B------:R-:W-:Y:S01]  /*0d10*/  CS2R R70, SRZ ;  /* 0x0000000000467805 */ /* 0x000fe2000001ff00 */
[C---:B------:R-:W-:Y:S01]  /*0d20*/  IMAD R11, R32.reuse, R12, R13 ;  /* 0x0000000c200b7224 */ /* 0x040fe200078e020d */
[----:B------:R-:W-:Y:S01]  /*0d30*/  CS2R R64, SRZ ;  /* 0x0000000000407805 */ /* 0x000fe2000001ff00 */
[C---:B------:R-:W-:Y:S01]  /*0d40*/  IMAD R13, R32.reuse, R10, R15 ;  /* 0x0000000a200d7224 */ /* 0x040fe200078e020f */
[----:B------:R-:W-:Y:S01]  /*0d50*/  CS2R R66, SRZ ;  /* 0x0000000000427805 */ /* 0x000fe2000001ff00 */
[----:B------:R-:W-:Y:S01]  /*0d60*/  @!P5 IMAD.IADD R7, R7, 0x1, -R32 ;  /* 0x000000010707d824 */ /* 0x000fe200078e0a20 */
[----:B------:R-:W-:Y:S01]  /*0d70*/  SHF.R.S32.HI R182, RZ, 0x5, R182 ;  /* 0x00000005ffb67819 */ /* 0x000fe200000114b6 */
[--C-:B------:R-:W-:Y:S01]  /*0d80*/  @!P6 IMAD.IADD R9, R9, 0x1, -R32.reuse ;  /* 0x000000010909e824 */ /* 0x100fe200078e0a20 */
[C---:B------:R-:W-:Y:S01]  /*0d90*/  ISETP.GT.U32.AND P5, PT, R32.reuse, R13, PT ;  /* 0x0000000d2000720c */ /* 0x040fe20003fa4070 */
[----:B------:R-:W-:Y:S01]  /*0da0*/  @!P2 IMAD.IADD R5, R5, 0x1, -R32 ;  /* 0x000000010505a824 */ /* 0x000fe200078e0a20 */
[----:B------:R-:W-:Y:S01]  /*0db0*/  ISETP.GT.U32.AND P6, PT, R32, R7, PT ;  /* 0x000000072000720c */ /* 0x000fe20003fc4070 */
[----:B------:R-:W-:-:S03]  /*0dc0*/  IMAD.HI.U32 R8, R6, R19, RZ ;  /* 0x0000001306087227 */ /* 0x000fc600078e00ff */
[C---:B------:R-:W-:Y:S01]  /*0dd0*/  ISETP.GT.U32.AND P2, PT, R32.reuse, R5, PT ;  /* 0x000000052000720c */ /* 0x040fe20003f44070 */
[----:B------:R-:W-:Y:S02]  /*0de0*/  IMAD.MOV R8, RZ, RZ, -R8 ;  /* 0x000000ffff087224 */ /* 0x000fe400078e0a08 */
[C---:B------:R-:W-:Y:S01]  /*0df0*/  IMAD R14, R32.reuse, R14, R17 ;  /* 0x0000000e200e7224 */ /* 0x040fe200078e0211 */
[----:B------:R-:W-:Y:S01]  /*0e00*/  IABS R17, R24 ;  /* 0x0000001800117213 */ /* 0x000fe20000000000 */
[----:B------:R-:W-:Y:S01]  /*0e10*/  IMAD R15, R32, R8, R19 ;  /* 0x00000008200f7224 */ /* 0x000fe200078e0213 */
[----:B------:R-:W-:Y:S01]  /*0e20*/  IADD3 R8, R16, 0x1c, RZ ;  /* 0x0000001c10087810 */ /* 0x000fe20007ffe0ff */
[--C-:B------:R-:W-:Y:S01]  /*0e30*/  @!P5 IMAD.IADD R13, R13, 0x1, -R32.reuse ;  /* 0x000000010d0dd824 */ /* 0x100fe200078e0a20 */
[----:B------:R-:W-:Y:S01]  /*0e40*/  ISETP.GT.U32.AND P5, PT, R32, R9, PT ;  /* 0x000000092000720c */ /* 0x000fe20003fa4070 */
[----:B------:R-:W-:Y:S01]  /*0e50*/  @!P6 IMAD.IADD R7, R7, 0x1, -R32 ;  /* 0x000000010707e824 */ /* 0x000fe200078e0a20 */
[----:B------:R-:W-:Y:S01]  /*0e60*/  IABS R19, R8 ;  /* 0x0000000800137213 */ /* 0x000fe20000000000 */
[----:B------:R-:W-:Y:S01]  /*0e70*/  IMAD.HI.U32 R12, R6, R17, RZ ;  /* 0x00000011060c7227 */ /* 0x000fe200078e00ff */
[----:B------:R-:W-:-:S03]  /*0e80*/  ISETP.GT.U32.AND P6, PT, R32, R13, PT ;  /* 0x0000000d2000720c */ /* 0x000fc60003fc4070 */
[----:B------:R-:W-:Y:S02]  /*0e90*/  IMAD.MOV.U32 R10, RZ, RZ, R7 ;  /* 0x000000ffff0a7224 */ /* 0x000fe400078e0007 */
[----:B------:R-:W-:Y:S01]  /*0ea0*/  @!P2 IMAD.IADD R5, R5, 0x1, -R32 ;  /* 0x000000010505a824 */ /* 0x000fe200078e0a20 */
[C---:B------:R-:W-:Y:S01]  /*0eb0*/  ISETP.GT.U32.AND P2, PT, R32.reuse, R11, PT ;  /* 0x0000000b2000720c */ /* 0x040fe20003f44070 */
[----:B------:R-:W-:Y:S01]  /*0ec0*/  @!P0 IMAD.MOV R10, RZ, RZ, -R10 ;  /* 0x000000ffff0a8224 */ /* 0x000fe200078e0a0a */
[C---:B------:R-:W-:Y:S01]  /*0ed0*/  ISETP.GT.U32.AND P0, PT, R32.reuse, R14, PT ;  /* 0x0000000e2000720c */ /* 0x040fe20003f04070 */
[----:B------:R-:W-:Y:S01]  /*0ee0*/  @!P5 IMAD.IADD R9, R9, 0x1, -R32 ;  /* 0x000000010909d824 */ /* 0x000fe200078e0a20 */
[----:B------:R-:W-:Y:S01]  /*0ef0*/  ISETP.GT.U32.AND P5, PT, R32, R15, PT ;  /* 0x0000000f2000720c */ /* 0x000fe20003fa4070 */
[----:B------:R-:W-:Y:S02]  /*0f00*/  IMAD.MOV R12, RZ, RZ, -R12 ;  /* 0x000000ffff0c7224 */ /* 0x000fe400078e0a0c */
[----:B------:R-:W-:-:S02]  /*0f10*/  @!P6 IMAD.IADD R13, R13, 0x1, -R32 ;  /* 0x000000010d0de824 */ /* 0x000fc400078e0a20 */
[----:B------:R-:W-:Y:S02]  /*0f20*/  IMAD R16, R32, R12, R17 ;  /* 0x0000000c20107224 */ /* 0x000fe400078e0211 */
[----:B------:R-:W-:-:S03]  /*0f30*/  IMAD.HI.U32 R7, R6, R21, RZ ;  /* 0x0000001506077227 */ /* 0x000fc600078e00ff */
[----:B------:R-:W-:Y:S01]  /*0f40*/  ISETP.GT.U32.AND P6, PT, R32, R16, PT ;  /* 0x000000102000720c */ /* 0x000fe20003fc4070 */
[--C-:B------:R-:W-:Y:S01]  /*0f50*/  @!P2 IMAD.IADD R11, R11, 0x1, -R32.reuse ;  /* 0x000000010b0ba824 */ /* 0x100fe200078e0a20 */
[----:B------:R-:W-:Y:S01]  /*0f60*/  ISETP.GE.AND P2, PT, R8, RZ, PT ;  /* 0x000000ff0800720c */ /* 0x000fe20003f46270 */
[----:B------:R-:W-:Y:S01]  /*0f70*/  @!P0 IMAD.IADD R14, R14, 0x1, -R32 ;  /* 0x000000010e0e8824 */ /* 0x000fe200078e0a20 */
[----:B------:R-:W-:Y:S01]  /*0f80*/  ISETP.GE.AND P0, PT, R22, RZ, PT ;  /* 0x000000ff1600720c */ /* 0x000fe20003f06270 */
[----:B------:R-:W-:Y:S02]  /*0f90*/  IMAD.MOV.U32 R8, RZ, RZ, R5 ;  /* 0x000000ffff087224 */ /* 0x000fe400078e0005 */
[----:B------:R-:W-:-:S04]  /*0fa0*/  IMAD.HI.U32 R5, R6, R19, RZ ;  /* 0x0000001306057227 */ /* 0x000fc800078e00ff */
[----:B------:R-:W-:Y:S01]  /*0fb0*/  @!P5 IMAD.IADD R15, R15, 0x1, -R32 ;  /* 0x000000010f0fd824 */ /* 0x000fe200078e0a20 */
[C---:B------:R-:W-:Y:S01]  /*0fc0*/  ISETP.GT.U32.AND P5, PT, R32.reuse, R14, PT ;  /* 0x0000000e2000720c */ /* 0x040fe20003fa4070 */
[----:B------:R-:W-:Y:S01]  /*0fd0*/  @!P1 IMAD.MOV R8, RZ, RZ, -R8 ;  /* 0x000000ffff089224 */ /* 0x000fe200078e0a08 */
[C---:B------:R-:W-:Y:S01]  /*0fe0*/  ISETP.GT.U32.AND P1, PT, R32.reuse, R11, PT ;  /* 0x0000000b2000720c */ /* 0x040fe20003f24070 */
[----:B------:R-:W-:Y:S02]  /*0ff0*/  IMAD.MOV R5, RZ, RZ, -R5 ;  /* 0x000000ffff057224 */ /* 0x000fe400078e0a05 */
[----:B------:R-:W-:Y:S02]  /*1000*/  IMAD.MOV.U32 R12, RZ, RZ, R9 ;  /* 0x000000ffff0c7224 */ /* 0x000fe400078e0009 */
[----:B------:R-:W-:Y:S01]  /*1010*/  IMAD R17, R32, R5, R19 ;  /* 0x0000000520117224 */ /* 0x000fe200078e0213 */
[----:B------:R-:W-:Y:S01]  /*1020*/  LOP3.LUT R19, R34, 0x14, RZ, 0xfc, !PT ;  /* 0x0000001422137812 */ /* 0x000fe200078efcff */
[----:B------:R-:W-:-:S02]  /*1030*/  IMAD.MOV R7, RZ, RZ, -R7 ;  /* 0x000000ffff077224 */ /* 0x000fc400078e0a07 */
[--C-:B------:R-:W-:Y:S01]  /*1040*/  @!P6 IMAD.IADD R16, R16, 0x1, -R32.reuse ;  /* 0x000000011010e824 */ /* 0x100fe200078e0a20 */
[----:B------:R-:W-:Y:S01]  /*1050*/  IABS R9, R19 ;  /* 0x0000001300097213 */ /* 0x000fe20000000000 */
[--C-:B------:R-:W-:Y:S01]  /*1060*/  @!P5 IMAD.IADD R14, R14, 0x1, -R32.reuse ;  /* 0x000000010e0ed824 */ /* 0x100fe200078e0a20 */
[----:B------:R-:W-:Y:S01]  /*1070*/  ISETP.GT.U32.AND P5, PT, R32, R17, PT ;  /* 0x000000112000720c */ /* 0x000fe20003fa4070 */
[----:B------:R-:W-:Y:S01]  /*1080*/  @!P1 IMAD.IADD R11, R11, 0x1, -R32 ;  /* 0x000000010b0b9824 */ /* 0x000fe200078e0a20 */
[----:B------:R-:W-:Y:S01]  /*1090*/  ISETP.GE.AND P1, PT, R18, RZ, PT ;  /* 0x000000ff1200720c */ /* 0x000fe20003f26270 */
[----:B------:R-:W-:Y:S01]  /*10a0*/  IMAD.HI.U32 R5, R6, R9, RZ ;  /* 0x0000000906057227 */ /* 0x000fe200078e00ff */
[----:B------:R-:W-:-:S03]  /*10b0*/  ISETP.GT.U32.AND P6, PT, R32, R15, PT ;  /* 0x0000000f2000720c */ /* 0x000fc60003fc4070 */
[----:B------:R-:W-:Y:S01]  /*10c0*/  IMAD R18, R32, R7, R21 ;  /* 0x0000000720127224 */ /* 0x000fe200078e0215 */
[----:B0-----:R-:W-:Y:S01]  /*10d0*/  IADD3 R7, R20, 0xffffffe, RZ ;  /* 0x0ffffffe14077810 */ /* 0x001fe20007ffe0ff */
[----:B------:R-:W-:Y:S01]  /*10e0*/  IMAD.MOV R20, RZ, RZ, -R5 ;  /* 0x000000ffff147224 */ /* 0x000fe200078e0a05 */
[----:B------:R-:W-:Y:S01]  /*10f0*/  IABS R21, R38 ;  /* 0x0000002600157213 */ /* 0x000fe20000000000 */
[----:B------:R-:W-:Y:S01]  /*1100*/  @!P4 IMAD.MOV R12, RZ, RZ, -R12 ;  /* 0x000000ffff0cc224 */ /* 0x000fe200078e0a0c */
[C---:B------:R-:W-:Y:S01]  /*1110*/  ISETP.GT.U32.AND P4, PT, R32.reuse, R16, PT ;  /* 0x000000102000720c */ /* 0x040fe20003f84070 */
[----:B------:R-:W-:Y:S01]  /*1120*/  IMAD R9, R32, R20, R9 ;  /* 0x0000001420097224 */ /* 0x000fe200078e0209 */
[----:B------:R-:W0:Y:S01]  /*1130*/  F2I.FTZ.U32.TRUNC.NTZ R7, R7 ;  /* 0x0000000700077305 */ /* 0x000e22000021f000 */
[----:B------:R-:W-:Y:S02]  /*1140*/  @!P5 IMAD.IADD R17, R17, 0x1, -R32 ;  /* 0x000000011111d824 */ /* 0x000fe400078e0a20 */
[----:B------:R-:W-:Y:S01]  /*1150*/  IMAD.HI.U32 R5, R6, R21, RZ ;  /* 0x0000001506057227 */ /* 0x000fe200078e00ff */
[----:B------:R-:W-:-:S03]  /*1160*/  ISETP.GT.U32.AND P5, PT, R32, R9, PT ;  /* 0x000000092000720c */ /* 0x000fc60003fa4070 */
[----:B------:R-:W-:Y:S02]  /*1170*/  IMAD.MOV R5, RZ, RZ, -R5 ;  /* 0x000000ffff057224 */ /* 0x000fe400078e0a05 */
[----:B------:R-:W-:Y:S01]  /*1180*/  @!P6 IMAD.IADD R15, R15, 0x1, -R32 ;  /* 0x000000010f0fe824 */ /* 0x000fe200078e0a20 */
[----:B------:R-:W-:Y:S01]  /*1190*/  ISETP.GT.U32.AND P6, PT, R32, R18, PT ;  /* 0x000000122000720c */ /* 0x000fe20003fc4070 */
[----:B------:R-:W-:-:S04]  /*11a0*/  IMAD.HI.U32 R20, R6, R25, RZ ;  /* 0x0000001906147227 */ /* 0x000fc800078e00ff */
[----:B------:R-:W-:Y:S02]  /*11b0*/  IMAD R21, R32, R5, R21 ;  /* 0x0000000520157224 */ /* 0x000fe400078e0215 */
[----:B------:R-:W-:Y:S01]  /*11c0*/  IMAD.MOV R22, RZ, RZ, -R20 ;  /* 0x000000ffff167224 */ /* 0x000fe200078e0a14 */
[----:B------:R-:W-:Y:S01]  /*11d0*/  LOP3.LUT R20, R34, 0x4, RZ, 0xfc, !PT ;  /* 0x0000000422147812 */ /* 0x000fe200078efcff */
[--C-:B------:R-:W-:Y:S01]  /*11e0*/  @!P5 IMAD.IADD R9, R9, 0x1, -R32.reuse ;  /* 0x000000010909d824 */ /* 0x100fe200078e0a20 */
[----:B------:R-:W-:Y:S01]  /*11f0*/  ISETP.GT.U32.AND P5, PT, R32, R21, PT ;  /* 0x000000152000720c */ /* 0x000fe20003fa4070 */
[--C-:B------:R-:W-:Y:S01]  /*1200*/  @!P4 IMAD.IADD R16, R16, 0x1, -R32.reuse ;  /* 0x000000011010c824 */ /* 0x100fe200078e0a20 */
[----:B------:R-:W-:Y:S01]  /*1210*/  ISETP.GE.AND P4, PT, R23, RZ, PT ;  /* 0x000000ff1700720c */ /* 0x000fe20003f86270 */
[----:B------:R-:W-:Y:S01]  /*1220*/  @!P6 IMAD.IADD R18, R18, 0x1, -R32 ;  /* 0x000000011212e824 */ /* 0x000fe200078e0a20 */
[----:B------:R-:W-:Y:S01]  /*1230*/  IABS R31, R20 ;  /* 0x00000014001f7213 */ /* 0x000fe20000000000 */
[----:B0-----:R-:W-:Y:S01]  /*1240*/  IMAD.MOV R26, RZ, RZ, -R7 ;  /* 0x000000ffff1a7224 */ /* 0x001fe200078e0a07 */
[----:B------:R-:W-:Y:S01]  /*1250*/  LOP3.LUT R23, R34, 0x8, RZ, 0xfc, !PT ;  /* 0x0000000822177812 */ /* 0x000fe200078efcff */
[----:B------:R-:W-:Y:S01]  /*1260*/  @!P3 IMAD.MOV R11, RZ, RZ, -R11 ;  /* 0x000000ffff0bb224 */ /* 0x000fe200078e0a0b */
[----:B------:R-:W-:Y:S01]  /*1270*/  ISETP.GE.AND P6, PT, R24, RZ, PT ;  /* 0x000000ff1800720c */ /* 0x000fe20003fc6270 */
[----:B------:R-:W-:Y:S01]  /*1280*/  IMAD R22, R32, R22, R25 ;  /* 0x0000001620167224 */ /* 0x000fe200078e0219 */
[----:B------:R-:W-:Y:S01]  /*1290*/  IABS R29, R23 ;  /* 0x00000017001d7213 */ /* 0x000fe20000000000 */
[----:B------:R-:W-:Y:S01]  /*12a0*/  IMAD.HI.U32 R24, R6, R31, RZ ;  /* 0x0000001f06187227 */ /* 0x000fe200078e00ff */
[----:B------:R-:W-:-:S03]  /*12b0*/  ISETP.GT.U32.AND P3, PT, R32, R17, PT ;  /* 0x000000112000720c */ /* 0x000fc60003f64070 */
[----:B------:R-:W-:Y:S01]  /*12c0*/  @!P0 IMAD.MOV R14, RZ, RZ, -R14 ;  /* 0x000000ffff0e8224 */ /* 0x000fe200078e0a0e */
[----:B------:R-:W-:Y:S01]  /*12d0*/  ISETP.GT.U32.AND P0, PT, R32, R9, PT ;  /* 0x000000092000720c */ /* 0x000fe20003f04070 */
[----:B------:R-:W-:-:S04]  /*12e0*/  IMAD.HI.U32 R25, R6, R33, RZ ;  /* 0x0000002106197227 */ /* 0x000fc800078e00ff */
[----:B------:R-:W-:Y:S02]  /*12f0*/  IMAD R37, R26, R35, RZ ;  /* 0x000000231a257224 */ /* 0x000fe400078e02ff */
[----:B------:R-:W-:Y:S01]  /*1300*/  @!P1 IMAD.MOV R13, RZ, RZ, -R13 ;  /* 0x000000ffff0d9224 */ /* 0x000fe200078e0a0d */
[----:B------:R-:W-:Y:S01]  /*1310*/  ISETP.GT.U32.AND P1, PT, R32, R18, PT ;  /* 0x000000122000720c */ /* 0x000fe20003f24070 */
[----:B------:R-:W-:Y:S02]  /*1320*/  IMAD.MOV R26, RZ, RZ, -R24 ;  /* 0x000000ffff1a7224 */ /* 0x000fe400078e0a18 */
[----:B------:R-:W-:-:S04]  /*1330*/  IMAD.HI.U32 R5, R6, R29, RZ ;  /* 0x0000001d06057227 */ /* 0x000fc800078e00ff */
[----:B------:R-:W-:Y:S02]  /*1340*/  IMAD.MOV R30, RZ, RZ, -R25 ;  /* 0x000000ffff1e7224 */ /* 0x000fe400078e0a19 */
[----:B------:R-:W-:Y:S01]  /*1350*/  @!P5 IMAD.IADD R21, R21, 0x1, -R32 ;  /* 0x000000011515d824 */ /* 0x000fe200078e0a20 */
[C---:B------:R-:W-:Y:S01]  /*1360*/  ISETP.GT.U32.AND P5, PT, R32.reuse, R22, PT ;  /* 0x000000162000720c */ /* 0x040fe20003fa4070 */
[C---:B------:R-:W-:Y:S02]  /*1370*/  IMAD R25, R32.reuse, R26, R31 ;  /* 0x0000001a20197224 */ /* 0x040fe400078e021f */
[----:B------:R-:W-:Y:S02]  /*1380*/  IMAD.MOV R5, RZ, RZ, -R5 ;  /* 0x000000ffff057224 */ /* 0x000fe400078e0a05 */
[C---:B------:R-:W-:Y:S02]  /*1390*/  IMAD R26, R32.reuse, R30, R33 ;  /* 0x0000001e201a7224 */ /* 0x040fe400078e0221 */
[C---:B------:R-:W-:Y:S01]  /*13a0*/  IMAD R24, R32.reuse, R5, R29 ;  /* 0x0000000520187224 */ /* 0x040fe200078e021d */
[----:B------:R-:W-:Y:S01]  /*13b0*/  SHF.R.S32.HI R29, RZ, 0x6, R0 ;  /* 0x00000006ff1d7819 */ /* 0x000fe20000011400 */
[--C-:B------:R-:W-:Y:S01]  /*13c0*/  @!P3 IMAD.IADD R17, R17, 0x1, -R32.reuse ;  /* 0x000000011111b824 */ /* 0x100fe200078e0a20 */
[C---:B------:R-:W-:Y:S01]  /*13d0*/  ISETP.GT.U32.AND P3, PT, R32.reuse, R26, PT ;  /* 0x0000001a2000720c */ /* 0x040fe20003f64070 */
[----:B------:R-:W-:Y:S01]  /*13e0*/  @!P0 IMAD.IADD R9, R9, 0x1, -R32 ;  /* 0x0000000109098824 */ /* 0x000fe200078e0a20 */
[----:B------:R-:W-:Y:S01]  /*13f0*/  ISETP.GT.U32.AND P0, PT, R32, R25, PT ;  /* 0x000000192000720c */ /* 0x000fe20003f04070 */
[----:B------:R-:W-:-:S02]  /*1400*/  IMAD.MOV.U32 R6, RZ, RZ, RZ ;  /* 0x000000ffff067224 */ /* 0x000fc400078e00ff */
[----:B------:R-:W-:Y:S01]  /*1410*/  @!P1 IMAD.IADD R18, R18, 0x1, -R32 ;  /* 0x0000000112129824 */ /* 0x000fe200078e0a20 */
[----:B------:R-:W-:Y:S01]  /*1420*/  ISETP.GT.U32.AND P1, PT, R32, R24, PT ;  /* 0x000000182000720c */ /* 0x000fe20003f24070 */
[----:B------:R-:W-:Y:S01]  /*1430*/  IMAD.HI.U32 R6, R7, R37, R6 ;  /* 0x0000002507067227 */ /* 0x000fe200078e0006 */
[----:B------:R-:W-:-:S03]  /*1440*/  LOP3.LUT R7, R0, 0x7, RZ, 0xc0, !PT ;  /* 0x0000000700077812 */ /* 0x000fc600078ec0ff */
[----:B------:R-:W-:Y:S02]  /*1450*/  @!P5 IMAD.IADD R22, R22, 0x1, -R32 ;  /* 0x000000011616d824 */ /* 0x000fe400078e0a20 */
[----:B------:R-:W-:-:S03]  /*1460*/  IMAD.HI.U32 R6, R6, R44, RZ ;  /* 0x0000002c06067227 */ /* 0x000fc600078e00ff */
[----:B------:R-:W-:Y:S01]  /*1470*/  ISETP.GT.U32.AND P5, PT, R32, R22, PT ;  /* 0x000000162000720c */ /* 0x000fe20003fa4070 */
[--C-:B------:R-:W-:Y:S01]  /*1480*/  @!P3 IMAD.IADD R26, R26, 0x1, -R32.reuse ;  /* 0x000000011a1ab824 */ /* 0x100fe200078e0a20 */
[----:B------:R-:W-:Y:S01]  /*1490*/  ISETP.GE.AND P3, PT, R36, RZ, PT ;  /* 0x000000ff2400720c */ /* 0x000fe20003f66270 */
[----:B------:R-:W-:Y:S02]  /*14a0*/  @!P0 IMAD.IADD R25, R25, 0x1, -R32 ;  /* 0x0000000119198824 */ /* 0x000fe400078e0a20 */
[----:B------:R-:W-:Y:S02]  /*14b0*/  IMAD.MOV R6, RZ, RZ, -R6 ;  /* 0x000000ffff067224 */ /* 0x000fe400078e0a06 */
[----:B------:R-:W-:Y:S01]  /*14c0*/  @!P1 IMAD.IADD R24, R24, 0x1, -R32 ;  /* 0x0000000118189824 */ /* 0x000fe200078e0a20 */
[C---:B------:R-:W-:Y:S01]  /*14d0*/  ISETP.GT.U32.AND P1, PT, R32.reuse, R26, PT ;  /* 0x0000001a2000720c */ /* 0x040fe20003f24070 */
[C---:B------:R-:W-:Y:S01]  /*14e0*/  IMAD R44, R35.reuse, R6, R44 ;  /* 0x00000006232c7224 */ /* 0x040fe200078e022c */
[C---:B------:R-:W-:Y:S01]  /*14f0*/  ISETP.GT.U32.AND P0, PT, R32.reuse, R25, PT ;  /* 0x000000192000720c */ /* 0x040fe20003f04070 */
[----:B------:R-:W-:Y:S01]  /*1500*/  @!P4 IMAD.MOV R15, RZ, RZ, -R15 ;  /* 0x000000ffff0fc224 */ /* 0x000fe200078e0a0f */
[----:B------:R-:W-:Y:S01]  /*1510*/  ISETP.GT.U32.AND P4, PT, R32, R21, PT ;  /* 0x000000152000720c */ /* 0x000fe20003f84070 */
[----:B------:R-:W-:Y:S01]  /*1520*/  @!P5 IMAD.IADD R22, R22, 0x1, -R32 ;  /* 0x000000011616d824 */ /* 0x000fe200078e0a20 */
[----:B------:R-:W-:Y:S01]  /*1530*/  ISETP.GT.U32.AND P5, PT, R35, R44, PT ;  /* 0x0000002c2300720c */ /* 0x000fe20003fa4070 */
[----:B------:R-:W-:Y:S01]  /*1540*/  @!P6 IMAD.MOV R16, RZ, RZ, -R16 ;  /* 0x000000ffff10e224 */ /* 0x000fe200078e0a10 */
[----:B------:R-:W-:Y:S01]  /*1550*/  ISETP.GT.U32.AND P6, PT, R32, R24, PT ;  /* 0x000000182000720c */ /* 0x000fe20003fc4070 */
[----:B------:R-:W-:Y:S01]  /*1560*/  @!P2 IMAD.MOV R17, RZ, RZ, -R17 ;  /* 0x000000ffff11a224 */ /* 0x000fe200078e0a11 */
[----:B------:R-:W-:Y:S01]  /*1570*/  ISETP.GE.AND P2, PT, R19, RZ, PT ;  /* 0x000000ff1300720c */ /* 0x000fe20003f46270 */
[----:B------:R-:W-:-:S02]  /*1580*/  IMAD.SHL.U32 R5, R0, 0x8, RZ ;  /* 0x0000000800057824 */ /* 0x000fc400078e00ff */
[--C-:B------:R-:W-:Y:S01]  /*1590*/  @!P1 IMAD.IADD R26, R26, 0x1, -R32.reuse ;  /* 0x000000011a1a9824 */ /* 0x100fe200078e0a20 */
[----:B------:R-:W-:Y:S01]  /*15a0*/  ISETP.GE.AND P1, PT, R39, RZ, PT ;  /* 0x000000ff2700720c */ /* 0x000fe20003f26270 */
[--C-:B------:R-:W-:Y:S01]  /*15b0*/  @!P0 IMAD.IADD R25, R25, 0x1, -R32.reuse ;  /* 0x0000000119198824 */ /* 0x100fe200078e0a20 */
[----:B------:R-:W-:Y:S01]  /*15c0*/  ISETP.GE.AND P0, PT, R20, RZ, PT ;  /* 0x000000ff1400720c */ /* 0x000fe20003f06270 */
[----:B------:R-:W-:Y:S01]  /*15d0*/  @!P4 IMAD.IADD R21, R21, 0x1, -R32 ;  /* 0x000000011515c824 */ /* 0x000fe200078e0a20 */
[----:B------:R-:W-:Y:S01]  /*15e0*/  LOP3.LUT R30, R5, 0x30, RZ, 0xc0, !PT ;  /* 0x00000030051e7812 */ /* 0x000fe200078ec0ff */
[----:B------:R-:W-:Y:S01]  /*15f0*/  @!P5 IMAD.IADD R44, R44, 0x1, -R35 ;  /* 0x000000012c2cd824 */ /* 0x000fe200078e0a23 */
[----:B------:R-:W-:Y:S01]  /*1600*/  SGXT R5, R29, 0x1 ;  /* 0x000000011d05781a */ /* 0x000fe20000000200 */
[----:B------:R-:W-:Y:S01]  /*1610*/  @!P3 IMAD.MOV R18, RZ, RZ, -R18 ;  /* 0x000000ffff12b224 */ /* 0x000fe200078e0a12 */
[----:B------:R-:W-:Y:S01]  /*1620*/  ISETP.GE.AND P4, PT, R34, RZ, PT ;  /* 0x000000ff2200720c */ /* 0x000fe20003f86270 */
[----:B------:R-:W-:Y:S01]  /*1630*/  @!P6 IMAD.IADD R24, R24, 0x1, -R32 ;  /* 0x000000011818e824 */ /* 0x000fe200078e0a20 */
[----:B------:R-:W-:Y:S01]  /*1640*/  ISETP.GT.U32.AND P5, PT, R35, R44, PT ;  /* 0x0000002c2300720c */ /* 0x000fe20003fa4070 */
[----:B------:R-:W-:Y:S01]  /*1650*/  IMAD.MOV.U32 R20, RZ, RZ, R9 ;  /* 0x000000ffff147224 */ /* 0x000fe200078e0009 */
[----:B------:R-:W-:Y:S01]  /*1660*/  ISETP.GE.AND P3, PT, R38, RZ, PT ;  /* 0x000000ff2600720c */ /* 0x000fe20003f66270 */
[----:B------:R-:W-:Y:S01]  /*1670*/  @!P1 IMAD.MOV R22, RZ, RZ, -R22 ;  /* 0x000000ffff169224 */ /* 0x000fe200078e0a16 */
[----:B------:R-:W-:Y:S01]  /*1680*/  ISETP.GE.AND P1, PT, R4, RZ, PT ;  /* 0x000000ff0400720c */ /* 0x000fe20003f26270 */
[----:B------:R-:W-:Y:S01]  /*1690*/  @!P0 IMAD.MOV R25, RZ, RZ, -R25 ;  /* 0x000000ffff198224 */ /* 0x000fe200078e0a19 */
[----:B------:R-:W-:Y:S01]  /*16a0*/  ISETP.NE.AND P0, PT, RZ, c[0x0][0x178], PT ;  /* 0x00005e00ff007a0c */ /* 0x000fe20003f05270 */
[----:B------:R-:W-:Y:S01]  /*16b0*/  IMAD R30, R7, 0x40, R30 ;  /* 0x00000040071e7824 */ /* 0x000fe200078e021e */
[----:B------:R-:W-:Y:S01]  /*16c0*/  ISETP.GE.AND P6, PT, R23, RZ, PT ;  /* 0x000000ff1700720c */ /* 0x000fe20003fc6270 */
[----:B------:R-:W-:Y:S01]  /*16d0*/  IMAD R7, R7, 0x110, RZ ;  /* 0x0000011007077824 */ /* 0x000fe200078e02ff */
[----:B------:R-:W-:Y:S01]  /*16e0*/  LOP3.LUT R6, R5, 0x90, RZ, 0xc0, !PT ;  /* 0x0000009005067812 */ /* 0x000fe200078ec0ff */
[----:B------:R-:W-:Y:S01]  /*16f0*/  IMAD.SHL.U32 R19, R0, 0x10, RZ ;  /* 0x0000001000137824 */ /* 0x000fe200078e00ff */
[----:B------:R-:W-:Y:S01]  /*1700*/  LOP3.LUT R9, RZ, c[0x0][0x17c], RZ, 0x33, !PT ;  /* 0x00005f00ff097a12 */ /* 0x000fe200078e33ff */
[----:B------:R-:W-:Y:S01]  /*1710*/  @!P5 IMAD.IADD R44, R44, 0x1, -R35 ;  /* 0x000000012c2cd824 */ /* 0x000fe200078e0a23 */
[--C-:B------:R-:W-:Y:S01]  /*1720*/  LOP3.LUT R5, R6, 0x7e, R27.reuse, 0x78, !PT ;  /* 0x0000007e06057812 */ /* 0x100fe200078e781b */
[----:B------:R-:W-:Y:S01]  /*1730*/  @!P2 IMAD.MOV R20, RZ, RZ, -R20 ;  /* 0x000000ffff14a224 */ /* 0x000fe200078e0a14 */
[----:B------:R-:W-:Y:S01]  /*1740*/  ISETP.NE.AND P2, PT, RZ, c[0x0][0x17c], PT ;  /* 0x00005f00ff007a0c */ /* 0x000fe20003f45270 */
[----:B------:R-:W-:Y:S01]  /*1750*/  IMAD.SHL.U32 R6, R0, 0x80, RZ ;  /* 0x0000008000067824 */ /* 0x000fe200078e00ff */
[----:B------:R-:W-:Y:S01]  /*1760*/  LOP3.LUT R7, R7, R28, RZ, 0x3c, !PT ;  /* 0x0000001c07077212 */ /* 0x000fe200078e3cff */
[----:B------:R-:W-:Y:S01]  /*1770*/  @!P1 IMAD.MOV R44, RZ, RZ, -R44 ;  /* 0x000000ffff2c9224 */ /* 0x000fe200078e0a2c */
[----:B------:R-:W-:Y:S01]  /*1780*/  LOP3.LUT R30, R30, 0x30, R27, 0x78, !PT ;  /* 0x000000301e1e7812 */ /* 0x000fe200078e781b */
[----:B------:R-:W-:Y:S01]  /*1790*/  @!P3 IMAD.MOV R21, RZ, RZ, -R21 ;  /* 0x000000ffff15b224 */ /* 0x000fe200078e0a15 */
[----:B------:R-:W-:Y:S01]  /*17a0*/  LOP3.LUT R19, R19, 0x200, RZ, 0xc0, !PT ;  /* 0x0000020013137812 */ /* 0x000fe200078ec0ff */
[----:B------:R-:W-:Y:S01]  /*17b0*/  @!P4 IMAD.MOV R26, RZ, RZ, -R26 ;  /* 0x000000ffff1ac224 */ /* 0x000fe200078e0a1a */
[C---:B------:R-:W-:Y:S01]  /*17c0*/  SEL R28, R9.reuse, R8, !P2 ;  /* 0x00000008091c7207 */ /* 0x040fe20005000000 */
[----:B------:R-:W-:Y:S01]  /*17d0*/  @!P6 IMAD.MOV R24, RZ, RZ, -R24 ;  /* 0x000000ffff18e224 */ /* 0x000fe200078e0a18 */
[----:B------:R-:W-:Y:S01]  /*17e0*/  SEL R29, R9, R10, !P2 ;  /* 0x0000000a091d7207 */ /* 0x000fe20005000000 */
[----:B------:R-:W-:Y:S01]  /*17f0*/  IMAD.MOV.U32 R10, RZ, RZ, c[0x0][0x18c] ;  /* 0x00006300ff0a7624 */ /* 0x000fe200078e00ff */
[----:B------:R-:W-:Y:S01]  /*1800*/  @!P0 LOP3.LUT R44, RZ, c[0x0][0x178], RZ, 0x33, !PT ;  /* 0x00005e00ff2c8a12 */ /* 0x000fe200078e33ff */
[----:B------:R-:W-:Y:S01]  /*1810*/  IMAD R28, R28, c[0x0][0x190], RZ ;  /* 0x000064001c1c7a24 */ /* 0x000fe200078e02ff */
[----:B------:R-:W-:Y:S01]  /*1820*/  LOP3.LUT R6, R7, 0x800, R6, 0xf8, !PT ;  /* 0x0000080007067812 */ /* 0x000fe200078ef806 */
[----:B------:R-:W-:Y:S01]  /*1830*/  IMAD.IADD R7, R19, 0x1, R30 ;  /* 0x0000000113077824 */ /* 0x000fe200078e021e */
[----:B------:R-:W-:Y:S01]  /*1840*/  SEL R30, R9, R12, !P2 ;  /* 0x0000000c091e7207 */ /* 0x000fe20005000000 */
[----:B------:R-:W-:Y:S01]  /*1850*/  IMAD R29, R29, c[0x0][0x190], RZ ;  /* 0x000064001d1d7a24 */ /* 0x000fe200078e02ff */
[C---:B------:R-:W-:Y:S01]  /*1860*/  SEL R31, R9.reuse, R11, !P2 ;  /* 0x0000000b091f7207 */ /* 0x040fe20005000000 */
[----:B------:R-:W-:Y:S01]  /*1870*/  IMAD R44, R44, c[0x0][0x184], RZ ;  /* 0x000061002c2c7a24 */ /* 0x000fe200078e02ff */
[C---:B------:R-:W-:Y:S01]  /*1880*/  SEL R32, R9.reuse, R13, !P2 ;  /* 0x0000000d09207207 */ /* 0x040fe20005000000 */
[----:B------:R-:W-:Y:S01]  /*1890*/  IMAD R30, R30, c[0x0][0x190], RZ ;  /* 0x000064001e1e7a24 */ /* 0x000fe200078e02ff */
[----:B------:R-:W-:Y:S01]  /*18a0*/  SEL R33, R9, R14, !P2 ;  /* 0x0000000e09217207 */ /* 0x000fe20005000000 */
        /* <DEDUP_REMOVED lines=21> */
[----:B------:R-:W-:Y:S01]  /*1a00*/  LEA R194, P2, R44, c[0x0][0x160], 0x1 ;  /* 0x000058002cc27a11 */ /* 0x000fe200078408ff */
[----:B------:R-:W-:Y:S01]  /*1a10*/  IMAD R42, R42, c[0x0][0x190], RZ ;  /* 0x000064002a2a7a24 */ /* 0x000fe200078e02ff */
[----:B------:R-:W-:Y:S01]  /*1a20*/  LEA R192, P3, R28, c[0x0][0x168], 0x1 ;  /* 0x00005a001cc07a11 */ /* 0x000fe200078608ff */
[----:B------:R-:W-:Y:S01]  /*1a30*/  IMAD R43, R43, c[0x0][0x190], RZ ;  /* 0x000064002b2b7a24 */ /* 0x000fe200078e02ff */
[----:B------:R-:W-:Y:S01]  /*1a40*/  LEA R190, P4, R29, c[0x0][0x168], 0x1 ;  /* 0x00005a001dbe7a11 */ /* 0x000fe200078808ff */
[----:B------:R-:W-:Y:S01]  /*1a50*/  IMAD.SHL.U32 R9, R2, 0x2, RZ ;  /* 0x0000000202097824 */ /* 0x000fe200078e00ff */
[----:B------:R-:W-:Y:S01]  /*1a60*/  LEA.HI.X.SX32 R195, R44, c[0x0][0x164], 0x1, P2 ;  /* 0x000059002cc37a11 */ /* 0x000fe200010f0eff */
[C---:B------:R-:W-:Y:S01]  /*1a70*/  IMAD.SHL.U32 R11, R171.reuse, 0x20, RZ ;  /* 0x00000020ab0b7824 */ /* 0x040fe200078e00ff */
[----:B------:R-:W-:Y:S01]  /*1a80*/  LEA.HI.X.SX32 R193, R28, c[0x0][0x16c], 0x1, P3 ;  /* 0x00005b001cc17a11 */ /* 0x000fe200018f0eff */
[----:B------:R-:W-:Y:S01]  /*1a90*/  IMAD R12, R171, 0x1f, RZ ;  /* 0x0000001fab0c7824 */ /* 0x000fe200078e02ff */
[----:B------:R-:W-:Y:S01]  /*1aa0*/  LEA.HI.X.SX32 R191, R29, c[0x0][0x16c], 0x1, P4 ;  /* 0x00005b001dbf7a11 */ /* 0x000fe200020f0eff */
[C---:B------:R-:W-:Y:S01]  /*1ab0*/  IMAD R13, R171.reuse, 0x1e, RZ ;  /* 0x0000001eab0d7824 */ /* 0x040fe200078e02ff */
[----:B------:R-:W-:Y:S01]  /*1ac0*/  LEA R188, P5, R30, c[0x0][0x168], 0x1 ;  /* 0x00005a001ebc7a11 */ /* 0x000fe200078a08ff */
[----:B------:R-:W-:Y:S01]  /*1ad0*/  IMAD R14, R171, 0x1d, RZ ;  /* 0x0000001dab0e7824 */ /* 0x000fe200078e02ff */
[----:B------:R-:W-:Y:S01]  /*1ae0*/  LEA R186, P6, R31, c[0x0][0x168], 0x1 ;  /* 0x00005a001fba7a11 */ /* 0x000fe200078c08ff */
        /* <DEDUP_REMOVED lines=10> */
[C---:B------:R-:W-:Y:S01]  /*1b90*/  IMAD R20, R171.reuse, 0x17, RZ ;  /* 0x00000017ab147824 */ /* 0x040fe200078e02ff */
[----:B------:R-:W-:Y:S01]  /*1ba0*/  LOP3.LUT R8, R0, 0x1f, RZ, 0xc0, !PT ;  /* 0x0000001f00087812 */ /* 0x000fe200078ec0ff */
[C---:B------:R-:W-:Y:S01]  /*1bb0*/  IMAD R21, R171.reuse, 0x16, RZ ;  /* 0x00000016ab157824 */ /* 0x040fe200078e02ff */
[----:B------:R-:W-:Y:S01]  /*1bc0*/  LEA.HI.X.SX32 R189, R30, c[0x0][0x16c], 0x1, P5 ;  /* 0x00005b001ebd7a11 */ /* 0x000fe200028f0eff */
[----:B------:R-:W-:Y:S01]  /*1bd0*/  IMAD R22, R171, 0x15, RZ ;  /* 0x00000015ab167824 */ /* 0x000fe200078e02ff */
[----:B------:R-:W-:Y:S01]  /*1be0*/  LEA.HI.X.SX32 R187, R31, c[0x0][0x16c], 0x1, P6 ;  /* 0x00005b001fbb7a11 */ /* 0x000fe200030f0eff */
[----:B------:R-:W-:Y:S01]  /*1bf0*/  IMAD R23, R171, 0x14, RZ ;  /* 0x00000014ab177824 */ /* 0x000fe200078e02ff */
[----:B------:R-:W-:Y:S01]  /*1c00*/  LEA.HI.X.SX32 R185, R32, c[0x0][0x16c], 0x1, P0 ;  /* 0x00005b0020b97a11 */ /* 0x000fe200000f0eff */
[----:B------:R-:W-:Y:S01]  /*1c10*/  CS2R R24, SRZ ;  /* 0x0000000000187805 */ /* 0x000fe2000001ff00 */
[----:B------:R-:W-:Y:S01]  /*1c20*/  LEA.HI.X.SX32 R149, R33, c[0x0][0x16c], 0x1, P1 ;  /* 0x00005b0021957a11 */ /* 0x000fe200008f0eff */
[----:B------:R-:W-:Y:S01]  /*1c30*/  CS2R R26, SRZ ;  /* 0x00000000001a7805 */ /* 0x000fe2000001ff00 */
[----:B------:R-:W-:Y:S01]  /*1c40*/  LEA.HI.X.SX32 R155, R34, c[0x0][0x16c], 0x1, P2 ;  /* 0x00005b00229b7a11 */ /* 0x000fe200010f0eff */
[----:B------:R-:W-:Y:S01]  /*1c50*/  IMAD.SHL.U32 R10, R10, 0x20, RZ ;  /* 0x000000200a0a7824 */ /* 0x000fe200078e00ff */
[----:B------:R-:W-:Y:S01]  /*1c60*/  LEA.HI.X.SX32 R151, R35, c[0x0][0x16c], 0x1, P3 ;  /* 0x00005b0023977a11 */ /* 0x000fe200018f0eff */
[----:B------:R-:W-:Y:S01]  /*1c70*/  IMAD.SHL.U32 R171, R171, 0x2, RZ ;  /* 0x00000002abab7824 */ /* 0x000fe200078e00ff */
[----:B------:R-:W-:Y:S01]  /*1c80*/  LEA.HI.X.SX32 R157, R36, c[0x0][0x16c], 0x1, P4 ;  /* 0x00005b00249d7a11 */ /* 0x000fe200020f0eff */
[----:B------:R-:W-:Y:S01]  /*1c90*/  IMAD R173, R8, c[0x0][0x18c], RZ ;  /* 0x0000630008ad7a24 */ /* 0x000fe200078e02ff */
[----:B------:R-:W-:-:S02]  /*1ca0*/  LEA R152, P5, R37, c[0x0][0x168], 0x1 ;  /* 0x00005a0025987a11 */ /* 0x000fc400078a08ff */
[----:B------:R-:W-:Y:S02]  /*1cb0*/  LEA R134, P6, R38, c[0x0][0x168], 0x1 ;  /* 0x00005a0026867a11 */ /* 0x000fe400078c08ff */
[----:B------:R-:W-:Y:S02]  /*1cc0*/  LEA R136, P0, R39, c[0x0][0x168], 0x1 ;  /* 0x00005a0027887a11 */ /* 0x000fe400078008ff */
[----:B------:R-:W-:Y:S02]  /*1cd0*/  LEA R138, P1, R40, c[0x0][0x168], 0x1 ;  /* 0x00005a00288a7a11 */ /* 0x000fe400078208ff */
[----:B------:R-:W-:Y:S02]  /*1ce0*/  LEA R140, P2, R41, c[0x0][0x168], 0x1 ;  /* 0x00005a00298c7a11 */ /* 0x000fe400078408ff */
[----:B------:R-:W-:Y:S02]  /*1cf0*/  LEA R142, P3, R42, c[0x0][0x168], 0x1 ;  /* 0x00005a002a8e7a11 */ /* 0x000fe400078608ff */
[----:B------:R-:W-:-:S02]  /*1d00*/  LEA R132, P4, R43, c[0x0][0x168], 0x1 ;  /* 0x00005a002b847a11 */ /* 0x000fc400078808ff */
[C---:B------:R-:W-:Y:S02]  /*1d10*/  LOP3.LUT R172, R9.reuse, 0x10, RZ, 0x3c, !PT ;  /* 0x0000001009ac7812 */ /* 0x040fe400078e3cff */
[C---:B------:R-:W-:Y:S02]  /*1d20*/  LOP3.LUT R174, R9.reuse, 0x20, RZ, 0x3c, !PT ;  /* 0x0000002009ae7812 */ /* 0x040fe400078e3cff */
[C---:B------:R-:W-:Y:S02]  /*1d30*/  LOP3.LUT R175, R9.reuse, 0x30, RZ, 0x3c, !PT ;  /* 0x0000003009af7812 */ /* 0x040fe400078e3cff */
[C---:B------:R-:W-:Y:S02]  /*1d40*/  LOP3.LUT R176, R9.reuse, 0x40, RZ, 0x3c, !PT ;  /* 0x0000004009b07812 */ /* 0x040fe400078e3cff */
[C---:B------:R-:W-:Y:S02]  /*1d50*/  LOP3.LUT R177, R9.reuse, 0x50, RZ, 0x3c, !PT ;  /* 0x0000005009b17812 */ /* 0x040fe400078e3cff */
[----:B------:R-:W-:-:S02]  /*1d60*/  LOP3.LUT R178, R9, 0x60, RZ, 0x3c, !PT ;  /* 0x0000006009b27812 */ /* 0x000fc400078e3cff */
[----:B------:R-:W-:Y:S02]  /*1d70*/  LOP3.LUT R179, R9, 0x70, RZ, 0x3c, !PT ;  /* 0x0000007009b37812 */ /* 0x000fe400078e3cff */
[----:B------:R-:W-:Y:S02]  /*1d80*/  LOP3.LUT R180, R5, 0x20, RZ, 0x3c, !PT ;  /* 0x0000002005b47812 */ /* 0x000fe400078e3cff */
[----:B------:R-:W-:Y:S02]  /*1d90*/  LOP3.LUT R181, R6, 0x40, RZ, 0x3c, !PT ;  /* 0x0000004006b57812 */ /* 0x000fe400078e3cff */
[----:B------:R-:W-:Y:S02]  /*1da0*/  LEA.HI.X.SX32 R153, R37, c[0x0][0x16c], 0x1, P5 ;  /* 0x00005b0025997a11 */ /* 0x000fe400028f0eff */
[----:B------:R-:W-:Y:S02]  /*1db0*/  LEA.HI.X.SX32 R135, R38, c[0x0][0x16c], 0x1, P6 ;  /* 0x00005b0026877a11 */ /* 0x000fe400030f0eff */
[----:B------:R-:W-:-:S02]  /*1dc0*/  LEA.HI.X.SX32 R137, R39, c[0x0][0x16c], 0x1, P0 ;  /* 0x00005b0027897a11 */ /* 0x000fc400000f0eff */
[----:B------:R-:W-:Y:S02]  /*1dd0*/  LEA.HI.X.SX32 R139, R40, c[0x0][0x16c], 0x1, P1 ;  /* 0x00005b00288b7a11 */ /* 0x000fe400008f0eff */
[----:B------:R-:W-:Y:S02]  /*1de0*/  LEA.HI.X.SX32 R141, R41, c[0x0][0x16c], 0x1, P2 ;  /* 0x00005b00298d7a11 */ /* 0x000fe400010f0eff */
[----:B------:R-:W-:Y:S02]  /*1df0*/  LEA.HI.X.SX32 R143, R42, c[0x0][0x16c], 0x1, P3 ;  /* 0x00005b002a8f7a11 */ /* 0x000fe400018f0eff */
[----:B------:R-:W-:Y:S02]  /*1e00*/  LEA.HI.X.SX32 R133, R43, c[0x0][0x16c], 0x1, P4 ;  /* 0x00005b002b857a11 */ /* 0x000fe400020f0eff */
.L_x_2:
[----:B------:R-:W-:Y:S01]  /*1e10*/  ISETP.GT.AND P0, PT, R183, 0x1, PT ;  /* 0x00000001b700780c */ /* 0x000fe20003f04270 */
[----:B------:R-:W-:Y:S01]  /*1e20*/  IMAD.MOV.U32 R29, RZ, RZ, c[0x0][0x188] ;  /* 0x00006200ff1d7624 */ /* 0x000fe200078e00ff */
[----:B------:R-:W-:Y:S01]  /*1e30*/  PRMT R43, RZ, 0x7610, R43 ;  /* 0x00007610ff2b7816 */ /* 0x000fe2000000002b */
[----:B------:R-:W-:Y:S01]  /*1e40*/  IMAD.WIDE R30, R171, 0x2, R194 ;  /* 0x00000002ab1e7825 */ /* 0x000fe200078e02c2 */
[----:B------:R-:W-:-:S02]  /*1e50*/  ISETP.GT.AND P1, PT, R183, 0x2, PT ;  /* 0x00000002b700780c */ /* 0x000fc40003f24270 */
[----:B------:R-:W-:Y:S01]  /*1e60*/  PRMT R41, RZ, 0x7610, R41 ;  /* 0x00007610ff297816 */ /* 0x000fe20000000029 */
[--C-:B------:R-:W-:Y:S01]  /*1e70*/  IMAD.WIDE R28, R29, 0x2, R194.reuse ;  /* 0x000000021d1c7825 */ /* 0x100fe200078e02c2 */
[C---:B------:R-:W-:Y:S02]  /*1e80*/  ISETP.GT.AND P2, PT, R183.reuse, 0x5, PT ;  /* 0x00000005b700780c */ /* 0x040fe40003f44270 */
[C---:B------:R-:W-:Y:S02]  /*1e90*/  ISETP.GT.AND P3, PT, R183.reuse, 0x6, PT ;  /* 0x00000006b700780c */ /* 0x040fe40003f64270 */
[C---:B------:R-:W-:Y:S01]  /*1ea0*/  ISETP.GT.AND P4, PT, R183.reuse, 0x7, PT ;  /* 0x00000007b700780c */ /* 0x040fe20003f84270 */
[----:B------:R0:W2:Y:S01]  /*1eb0*/  @P0 LDG.E.U16 R43, [R28.64] ;  /* 0x000000041c2b0981 */ /* 0x0000a2000c1e1500 */
[----:B------:R-:W-:Y:S01]  /*1ec0*/  ISETP.GT.AND P0, PT, R183, 0x3, PT ;  /* 0x00000003b700780c */ /* 0x000fe20003f04270 */
[----:B------:R-:W-:Y:S01]  /*1ed0*/  IMAD.WIDE R32, R168, 0x2, R194 ;  /* 0x00000002a8207825 */ /* 0x000fe200078e02c2 */
[----:B------:R-:W-:Y:S01]  /*1ee0*/  PRMT R52, RZ, 0x7610, R52 ;  /* 0x00007610ff347816 */ /* 0x000fe20000000034 */
[----:B------:R1:W3:Y:S01]  /*1ef0*/  @P1 LDG.E.U16 R41, [R30.64] ;  /* 0x000000041e291981 */ /* 0x0002e2000c1e1500 */
[----:B------:R-:W-:Y:S01]  /*1f00*/  PRMT R48, RZ, 0x7610, R48 ;  /* 0x00007610ff307816 */ /* 0x000fe20000000030 */
[----:B------:R-:W-:Y:S01]  /*1f10*/  IMAD.WIDE R34, R167, 0x2, R194 ;  /* 0x00000002a7227825 */ /* 0x000fe200078e02c2 */
[----:B------:R-:W-:-:S02]  /*1f20*/  PRMT R49, RZ, 0x7610, R49 ;  /* 0x00007610ff317816 */ /* 0x000fc40000000031 */
[----:B------:R-:W-:Y:S01]  /*1f30*/  PRMT R44, RZ, 0x7610, R44 ;  /* 0x00007610ff2c7816 */ /* 0x000fe2000000002c */
[----:B0-----:R-:W-:Y:S01]  /*1f40*/  IMAD.WIDE R28, R170, 0x2, R194 ;  /* 0x00000002aa1c7825 */ /* 0x001fe200078e02c2 */
[C---:B------:R-:W-:Y:S01]  /*1f50*/  ISETP.GT.AND P1, PT, R183.reuse, 0x4, PT ;  /* 0x00000004b700780c */ /* 0x040fe20003f24270 */
[----:B------:R0:W4:Y:S01]  /*1f60*/  @P2 LDG.E.U16 R48, [R32.64] ;  /* 0x0000000420302981 */ /* 0x000122000c1e1500 */
[----:B------:R-:W-:Y:S01]  /*1f70*/  PRMT R53, RZ, 0x7610, R53 ;  /* 0x00007610ff357816 */ /* 0x000fe20000000035 */
[--C-:B------:R-:W-:Y:S01]  /*1f80*/  IMAD.WIDE R36, R166, 0x2, R194.reuse ;  /* 0x00000002a6247825 */ /* 0x100fe200078e02c2 */
[C---:B------:R-:W-:Y:S01]  /*1f90*/  ISETP.GT.AND P2, PT, R183.reuse, 0xa, PT ;  /* 0x0000000ab700780c */ /* 0x040fe20003f44270 */
[----:B------:R5:W2:Y:S01]  /*1fa0*/  @P0 LDG.E.U16 R52, [R28.64] ;  /* 0x000000041c340981 */ /* 0x000aa2000c1e1500 */
[----:B------:R-:W-:Y:S01]  /*1fb0*/  ISETP.GT.AND P0, PT, R183, 0x8, PT ;  /* 0x00000008b700780c */ /* 0x000fe20003f04270 */
[----:B-1----:R-:W-:Y:S02]  /*1fc0*/  IMAD.WIDE R30, R169, 0x2, R194 ;  /* 0x00000002a91e7825 */ /* 0x002fe400078e02c2 */
[----:B------:R1:W2:Y:S01]  /*1fd0*/  @P3 LDG.E.U16 R49, [R34.64] ;  /* 0x0000000422313981 */ /* 0x0002a2000c1e1500 */
[----:B------:R-:W-:-:S03]  /*1fe0*/  ISETP.GT.AND P3, PT, R183, 0xb, PT ;  /* 0x0000000bb700780c */ /* 0x000fc60003f64270 */
[----:B------:R1:W2:Y:S01]  /*1ff0*/  @P4 LDG.E.U16 R44, [R36.64] ;  /* 0x00000004242c4981 */ /* 0x0002a2000c1e1500 */
[----:B------:R-:W-:Y:S01]  /*2000*/  ISETP.GT.AND P4, PT, R183, 0xc, PT ;  /* 0x0000000cb700780c */ /* 0x000fe20003f84270 */
[----:B-----5:R-:W-:Y:S01]  /*2010*/  IMAD.WIDE R28, R165, 0x2, R194 ;  /* 0x00000002a51c7825 */ /* 0x020fe200078e02c2 */
[----:B------:R-:W-:Y:S01]  /*2020*/  PRMT R38, RZ, 0x7610, R38 ;  /* 0x00007610ff267816 */ /* 0x000fe20000000026 */
[----:B------:R5:W2:Y:S01]  /*2030*/  @P1 LDG.E.U16 R53, [R30.64] ;  /* 0x000000041e351981 */ /* 0x000aa2000c1e1500 */
[----:B------:R-:W-:Y:S01]  /*2040*/  PRMT R45, RZ, 0x7610, R45 ;  /* 0x00007610ff2d7816 */ /* 0x000fe2000000002d */
[----:B0-----:R-:W-:Y:S01]  /*2050*/  IMAD.WIDE R32, R163, 0x2, R194 ;  /* 0x00000002a3207825 */ /* 0x001fe200078e02c2 */
[----:B------:R-:W-:Y:S02]  /*2060*/  PRMT R50, RZ, 0x7610, R50 ;  /* 0x00007610ff327816 */ /* 0x000fe40000000032 */
[----:B------:R-:W-:Y:S01]  /*2070*/  PRMT R51, RZ, 0x7610, R51 ;  /* 0x00007610ff337816 */ /* 0x000fe20000000033 */
[--C-:B-1----:R-:W-:Y:S01]  /*2080*/  IMAD.WIDE R34, R162, 0x2, R194.reuse ;  /* 0x00000002a2227825 */ /* 0x102fe200078e02c2 */
[----:B------:R-:W-:Y:S01]  /*2090*/  ISETP.GT.AND P1, PT, R183, 0x9, PT ;  /* 0x00000009b700780c */ /* 0x000fe20003f24270 */
[----:B------:R0:W2:Y:S02]  /*20a0*/  @P0 LDG.E.U16 R38, [R28.64] ;  /* 0x000000041c260981 */ /* 0x0000a4000c1e1500 */
[----:B------:R-:W-:Y:S01]  /*20b0*/  IMAD.WIDE R36, R161, 0x2, R194 ;  /* 0x00000002a1247825 */ /* 0x000fe200078e02c2 */
[C---:B------:R-:W-:Y:S01]  /*20c0*/  ISETP.GT.AND P0, PT, R183.reuse, 0xd, PT ;  /* 0x0000000db700780c */ /* 0x040fe20003f04270 */
[----:B------:R1:W3:Y:S01]  /*20d0*/  @P2 LDG.E.U16 R45, [R32.64] ;  /* 0x00000004202d2981 */ /* 0x0002e2000c1e1500 */
[----:B------:R-:W-:-:S03]  /*20e0*/  ISETP.GT.AND P2, PT, R183, 0xf, PT ;  /* 0x0000000fb700780c */ /* 0x000fc60003f44270 */
[----:B------:R0:W3:Y:S01]  /*20f0*/  @P3 LDG.E.U16 R50, [R34.64] ;  /* 0x0000000422323981 */ /* 0x0000e2000c1e1500 */
[----:B------:R-:W-:-:S03]  /*2100*/  ISETP.GT.AND P3, PT, R183, 0x10, PT ;  /* 0x00000010b700780c */ /* 0x000fc60003f64270 */
[----:B------:R1:W3:Y:S01]  /*2110*/  @P4 LDG.E.U16 R51, [R36.64] ;  /* 0x0000000424334981 */ /* 0x0002e2000c1e1500 */
[C---:B------:R-:W-:Y:S01]  /*2120*/  ISETP.GT.AND P4, PT, R183.reuse, 0x11, PT ;  /* 0x00000011b700780c */ /* 0x040fe20003f84270 */
[----:B-----5:R-:W-:Y:S01]  /*2130*/  IMAD.WIDE R30, R164, 0x2, R194 ;  /* 0x00000002a41e7825 */ /* 0x020fe200078e02c2 */
[----:B------:R-:W-:Y:S02]  /*2140*/  PRMT R39, RZ, 0x7610, R39 ;  /* 0x00007610ff277816 */ /* 0x000fe40000000027 */
[----:B------:R-:W-:Y:S01]  /*2150*/  PRMT R46, RZ, 0x7610, R46 ;  /* 0x00007610ff2e7816 */ /* 0x000fe2000000002e */
[----:B0-----:R-:W-:Y:S01]  /*2160*/  IMAD.WIDE R28, R160, 0x2, R194 ;  /* 0x00000002a01c7825 */ /* 0x001fe200078e02c2 */
[----:B------:R-:W-:Y:S02]  /*2170*/  PRMT R42, RZ, 0x7610, R42 ;  /* 0x00007610ff2a7816 */ /* 0x000fe4000000002a */
[----:B------:R0:W5:Y:S01]  /*2180*/  @P1 LDG.E.U16 R39, [R30.64] ;  /* 0x000000041e271981 */ /* 0x000162000c1e1500 */
[----:B------:R-:W-:Y:S01]  /*2190*/  PRMT R40, RZ, 0x7610, R40 ;  /* 0x00007610ff287816 */ /* 0x000fe20000000028 */
[----:B-1----:R-:W-:Y:S01]  /*21a0*/  IMAD.WIDE R32, R158, 0x2, R194 ;  /* 0x000000029e207825 */ /* 0x002fe200078e02c2 */
[----:B------:R-:W-:Y:S01]  /*21b0*/  PRMT R55, RZ, 0x7610, R55 ;  /* 0x00007610ff377816 */ /* 0x000fe20000000037 */
[----:B------:R1:W3:Y:S01]  /*21c0*/  @P0 LDG.E.U16 R46, [R28.64] ;  /* 0x000000041c2e0981 */ /* 0x0002e2000c1e1500 */
[----:B------:R-:W-:Y:S01]  /*21d0*/  ISETP.GT.AND P1, PT, R183, 0xe, PT ;  /* 0x0000000eb700780c */ /* 0x000fe20003f24270 */
[----:B------:R-:W-:-:S04]  /*21e0*/  IMAD.WIDE R34, R127, 0x2, R194 ;  /* 0x000000027f227825 */ /* 0x000fc800078e02c2 */
[----:B------:R-:W-:Y:S01]  /*21f0*/  IMAD.WIDE R36, R126, 0x2, R194 ;  /* 0x000000027e247825 */ /* 0x000fe200078e02c2 */
[----:B------:R0:W3:Y:S01]  /*2200*/  @P2 LDG.E.U16 R42, [R32.64] ;  /* 0x00000004202a2981 */ /* 0x0000e2000c1e1500 */
[C---:B------:R-:W-:Y:S02]  /*2210*/  ISETP.GT.AND P0, PT, R183.reuse, 0x12, PT ;  /* 0x00000012b700780c */ /* 0x040fe40003f04270 */
[C---:B------:R-:W-:Y:S01]  /*2220*/  ISETP.GT.AND P2, PT, R183.reuse, 0x14, PT ;  /* 0x00000014b700780c */ /* 0x040fe20003f44270 */
[----:B------:R1:W3:Y:S01]  /*2230*/  @P3 LDG.E.U16 R40, [R34.64] ;  /* 0x0000000422283981 */ /* 0x0002e2000c1e1500 */
[----:B------:R-:W-:-:S03]  /*2240*/  ISETP.GT.AND P3, PT, R183, 0x15, PT ;  /* 0x00000015b700780c */ /* 0x000fc60003f64270 */
[----:B------:R1:W4:Y:S01]  /*2250*/  @P4 LDG.E.U16 R55, [R36.64] ;  /* 0x0000000424374981 */ /* 0x000322000c1e1500 */
[----:B------:R-:W-:Y:S01]  /*2260*/  ISETP.GT.AND P4, PT, R183, 0x16, PT ;  /* 0x00000016b700780c */ /* 0x000fe20003f84270 */
[----:B0-----:R-:W-:Y:S01]  /*2270*/  IMAD.WIDE R30, R159, 0x2, R194 ;  /* 0x000000029f1e7825 */ /* 0x001fe200078e02c2 */
[----:B------:R-:W-:Y:S02]  /*2280*/  PRMT R47, RZ, 0x7610, R47 ;  /* 0x00007610ff2f7816 */ /* 0x000fe4000000002f */
[----:B------:R-:W-:Y:S01]  /*2290*/  PRMT R57, RZ, 0x7610, R57 ;  /* 0x00007610ff397816 */ /* 0x000fe20000000039 */
[----:B-1----:R-:W-:Y:S01]  /*22a0*/  IMAD.WIDE R28, R125, 0x2, R194 ;  /* 0x000000027d1c7825 */ /* 0x002fe200078e02c2 */
[----:B------:R-:W-:Y:S02]  /*22b0*/  PRMT R59, RZ, 0x7610, R59 ;  /* 0x00007610ff3b7816 */ /* 0x000fe4000000003b */
[----:B------:R0:W4:Y:S01]  /*22c0*/  @P1 LDG.E.U16 R47, [R30.64] ;  /* 0x000000041e2f1981 */ /* 0x000122000c1e1500 */
[----:B------:R-:W-:Y:S01]  /*22d0*/  PRMT R56, RZ, 0x7610, R56 ;  /* 0x00007610ff387816 */ /* 0x000fe20000000038 */
[----:B------:R-:W-:Y:S01]  /*22e0*/  IMAD.WIDE R32, R23, 0x2, R194 ;  /* 0x0000000217207825 */ /* 0x000fe200078e02c2 */
[----:B------:R-:W-:Y:S01]  /*22f0*/  PRMT R61, RZ, 0x7610, R61 ;  /* 0x00007610ff3d7816 */ /* 0x000fe2000000003d */
[----:B------:R1:W4:Y:S01]  /*2300*/  @P0 LDG.E.U16 R57, [R28.64] ;  /* 0x000000041c390981 */ /* 0x000322000c1e1500 */
[----:B------:R-:W-:Y:S01]  /*2310*/  ISETP.GT.AND P1, PT, R183, 0x13, PT ;  /* 0x00000013b700780c */ /* 0x000fe20003f24270 */
[----:B------:R-:W-:-:S04]  /*2320*/  IMAD.WIDE R34, R22, 0x2, R194 ;  /* 0x0000000216227825 */ /* 0x000fc800078e02c2 */
[----:B------:R-:W-:Y:S01]  /*2330*/  IMAD.WIDE R36, R21, 0x2, R194 ;  /* 0x0000000215247825 */ /* 0x000fe200078e02c2 */
[----:B------:R0:W4:Y:S01]  /*2340*/  @P2 LDG.E.U16 R59, [R32.64] ;  /* 0x00000004203b2981 */ /* 0x000122000c1e1500 */
[C---:B------:R-:W-:Y:S02]  /*2350*/  ISETP.GT.AND P0, PT, R183.reuse, 0x17, PT ;  /* 0x00000017b700780c */ /* 0x040fe40003f04270 */
[C---:B------:R-:W-:Y:S01]  /*2360*/  ISETP.GT.AND P2, PT, R183.reuse, 0x19, PT ;  /* 0x00000019b700780c */ /* 0x040fe20003f44270 */
[----:B------:R1:W4:Y:S01]  /*2370*/  @P3 LDG.E.U16 R56, [R34.64] ;  /* 0x0000000422383981 */ /* 0x000322000c1e1500 */
[----:B------:R-:W-:-:S03]  /*2380*/  ISETP.GT.AND P3, PT, R183, 0x1a, PT ;  /* 0x0000001ab700780c */ /* 0x000fc60003f64270 */
[----:B------:R1:W4:Y:S01]  /*2390*/  @P4 LDG.E.U16 R61, [R36.64] ;  /* 0x00000004243d4981 */ /* 0x000322000c1e1500 */
[C---:B------:R-:W-:Y:S01]  /*23a0*/  ISETP.GT.AND P4, PT, R183.reuse, 0x1b, PT ;  /* 0x0000001bb700780c */ /* 0x040fe20003f84270 */
        /* <DEDUP_REMOVED lines=12> */
[--C-:B------:R-:W-:Y:S01]  /*2470*/  IMAD.WIDE R36, R16, 0x2, R194.reuse ;  /* 0x0000000210247825 */ /* 0x100fe200078e02c2 */
[----:B------:R0:W4:Y:S01]  /*2480*/  @P2 LDG.E.U16 R129, [R32.64] ;  /* 0x0000000420812981 */ /* 0x000122000c1e1500 */
[C---:B------:R-:W-:Y:S02]  /*2490*/  ISETP.GT.AND P2, PT, R183.reuse, 0x1c, PT ;  /* 0x0000001cb700780c */ /* 0x040fe40003f44270 */
[C---:B------:R-:W-:Y:S01]  /*24a0*/  ISETP.GT.AND P5, PT, R183.reuse, 0x1f, PT ;  /* 0x0000001fb700780c */ /* 0x040fe20003fa4270 */
[----:B------:R1:W4:Y:S01]  /*24b0*/  @P3 LDG.E.U16 R63, [R34.64] ;  /* 0x00000004223f3981 */ /* 0x000322000c1e1500 */
[C---:B------:R-:W-:Y:S02]  /*24c0*/  ISETP.GT.AND P3, PT, R183.reuse, 0x1d, PT ;  /* 0x0000001db700780c */ /* 0x040fe40003f64270 */
[C---:B------:R-:W-:Y:S01]  /*24d0*/  ISETP.GT.AND P0, PT, R183.reuse, RZ, PT ;  /* 0x000000ffb700720c */ /* 0x040fe20003f04270 */
[----:B------:R1:W4:Y:S01]  /*24e0*/  @P4 LDG.E.U16 R62, [R36.64] ;  /* 0x00000004243e4981 */ /* 0x000322000c1e1500 */
[----:B------:R-:W-:Y:S01]  /*24f0*/  ISETP.GT.AND P4, PT, R183, 0x1e, PT ;  /* 0x0000001eb700780c */ /* 0x000fe20003f84270 */
[----:B0-----:R-:W-:Y:S01]  /*2500*/  IMAD.WIDE R30, R19, 0x2, R194 ;  /* 0x00000002131e7825 */ /* 0x001fe200078e02c2 */
[----:B------:R-:W-:-:S02]  /*2510*/  PRMT R58, RZ, 0x7610, R58 ;  /* 0x00007610ff3a7816 */ /* 0x000fc4000000003a */
[----:B------:R-:W-:Y:S01]  /*2520*/  PRMT R145, RZ, 0x7610, R145 ;  /* 0x00007610ff917816 */ /* 0x000fe20000000091 */
[----:B-1----:R-:W-:Y:S01]  /*2530*/  IMAD.WIDE R28, R15, 0x2, R194 ;  /* 0x000000020f1c7825 */ /* 0x002fe200078e02c2 */
[----:B------:R-:W-:Y:S02]  /*2540*/  PRMT R130, RZ, 0x7610, R130 ;  /* 0x00007610ff827816 */ /* 0x000fe40000000082 */
[----:B------:R0:W4:Y:S01]  /*2550*/  @P1 LDG.E.U16 R58, [R30.64] ;  /* 0x000000041e3a1981 */ /* 0x000122000c1e1500 */
[----:B------:R-:W-:Y:S01]  /*2560*/  PRMT R131, RZ, 0x7610, R131 ;  /* 0x00007610ff837816 */ /* 0x000fe20000000083 */
[----:B------:R-:W-:Y:S01]  /*2570*/  IMAD.WIDE R32, R13, 0x2, R194 ;  /* 0x000000020d207825 */ /* 0x000fe200078e02c2 */
[----:B------:R-:W-:Y:S01]  /*2580*/  PRMT R128, RZ, 0x7610, R128 ;  /* 0x00007610ff807816 */ /* 0x000fe20000000080 */
[----:B------:R1:W5:Y:S01]  /*2590*/  @P2 LDG.E.U16 R145, [R28.64] ;  /* 0x000000041c912981 */ /* 0x000362000c1e1500 */
[----:B------:R-:W-:Y:S01]  /*25a0*/  PRMT R146, RZ, 0x7610, R146 ;  /* 0x00007610ff927816 */ /* 0x000fe20000000092 */
[----:B------:R-:W-:-:S02]  /*25b0*/  IMAD.WIDE R34, R12, 0x2, R194 ;  /* 0x000000020c227825 */ /* 0x000fc400078e02c2 */
[----:B------:R1:W5:Y:S02]  /*25c0*/  @P4 LDG.E.U16 R131, [R32.64] ;  /* 0x0000000420834981 */ /* 0x000364000c1e1500 */
[----:B0-----:R-:W-:Y:S02]  /*25d0*/  IMAD.WIDE R30, R14, 0x2, R194 ;  /* 0x000000020e1e7825 */ /* 0x001fe400078e02c2 */
[----:B------:R0:W5:Y:S04]  /*25e0*/  @P5 LDG.E.U16 R128, [R34.64] ;  /* 0x0000000422805981 */ /* 0x000168000c1e1500 */
[----:B------:R0:W5:Y:S04]  /*25f0*/  @P3 LDG.E.U16 R130, [R30.64] ;  /* 0x000000041e823981 */ /* 0x000168000c1e1500 */
[----:B------:R-:W5:Y:S04]  /*2600*/  @P0 LDG.E.U16 R146, [R194.64] ;  /* 0x00000004c2920981 */ /* 0x000f68000c1e1500 */
[----:B------:R-:W-:Y:S01]  /*2610*/  BAR.SYNC.DEFER_BLOCKING 0x0 ;  /* 0x0000000000007b1d */ /* 0x000fe20000010000 */
[----:B------:R-:W-:Y:S01]  /*2620*/  ISETP.GE.AND P1, PT, R8, R183, PT ;  /* 0x000000b70800720c */ /* 0x000fe20003f26270 */
[----:B------:R-:W-:Y:S01]  /*2630*/  IMAD.WIDE R36, R173, 0x2, R132 ;  /* 0x00000002ad247825 */ /* 0x000fe200078e0284 */
[----:B------:R-:W-:-:S02]  /*2640*/  PRMT R144, RZ, 0x7610, R144 ;  /* 0x00007610ff907816 */ /* 0x000fc40000000090 */
[----:B------:R-:W-:Y:S01]  /*2650*/  PRMT R197, RZ, 0x7610, R197 ;  /* 0x00007610ffc57816 */ /* 0x000fe200000000c5 */
[C---:B-1----:R-:W-:Y:S01]  /*2660*/  IMAD.WIDE R28, R173.reuse, 0x2, R142 ;  /* 0x00000002ad1c7825 */ /* 0x042fe200078e028e */
[----:B------:R-:W-:Y:S02]  /*2670*/  PRMT R196, RZ, 0x7610, R196 ;  /* 0x00007610ffc47816 */ /* 0x000fe400000000c4 */
[----:B------:R-:W-:Y:S01]  /*2680*/  PRMT R199, RZ, 0x7610, R199 ;  /* 0x00007610ffc77816 */ /* 0x000fe200000000c7 */
[C---:B0-----:R-:W-:Y:S01]  /*2690*/  IMAD.WIDE R30, R173.reuse, 0x2, R140 ;  /* 0x00000002ad1e7825 */ /* 0x041fe200078e028c */
[----:B------:R-:W-:Y:S02]  /*26a0*/  PRMT R198, RZ, 0x7610, R198 ;  /* 0x00007610ffc67816 */ /* 0x000fe400000000c6 */
[----:B------:R-:W-:Y:S01]  /*26b0*/  PRMT R201, RZ, 0x7610, R201 ;  /* 0x00007610ffc97816 */ /* 0x000fe200000000c9 */
[----:B------:R-:W-:-:S04]  /*26c0*/  IMAD.WIDE R32, R173, 0x2, R138 ;  /* 0x00000002ad207825 */ /* 0x000fc800078e028a */
[C---:B------:R-:W-:Y:S01]  /*26d0*/  IMAD.WIDE R34, R173.reuse, 0x2, R136 ;  /* 0x00000002ad227825 */ /* 0x040fe200078e0288 */
[----:B------:R0:W5:Y:S01]  /*26e0*/  @!P1 LDG.E.U16 R144, [R36.64] ;  /* 0x0000000424909981 */ /* 0x000162000c1e1500 */
[----:B------:R-:W-:Y:S02]  /*26f0*/  PRMT R200, RZ, 0x7610, R200 ;  /* 0x00007610ffc87816 */ /* 0x000fe400000000c8 */
[----:B------:R-:W-:Y:S01]  /*2700*/  PRMT R202, RZ, 0x7610, R202 ;  /* 0x00007610ffca7816 */ /* 0x000fe200000000ca */
[----:B------:R1:W5:Y:S01]  /*2710*/  @!P1 LDG.E.U16 R197, [R28.64] ;  /* 0x000000041cc59981 */ /* 0x000362000c1e1500 */
[----:B------:R-:W-:Y:S02]  /*2720*/  PRMT R204, RZ, 0x7610, R204 ;  /* 0x00007610ffcc7816 */ /* 0x000fe400000000cc */
[----:B------:R-:W-:Y:S01]  /*2730*/  PRMT R206, RZ, 0x7610, R206 ;  /* 0x00007610ffce7816 */ /* 0x000fe200000000ce */
[----:B------:R1:W5:Y:S01]  /*2740*/  @!P1 LDG.E.U16 R196, [R30.64] ;  /* 0x000000041ec49981 */ /* 0x000362000c1e1500 */
[----:B0-----:R-:W-:Y:S01]  /*2750*/  IMAD.WIDE R36, R173, 0x2, R134 ;  /* 0x00000002ad247825 */ /* 0x001fe200078e0286 */
[----:B------:R-:W-:-:S02]  /*2760*/  PRMT R208, RZ, 0x7610, R208 ;  /* 0x00007610ffd07816 */ /* 0x000fc400000000d0 */
[----:B------:R0:W5:Y:S01]  /*2770*/  @!P1 LDG.E.U16 R199, [R32.64] ;  /* 0x0000000420c79981 */ /* 0x000162000c1e1500 */
[----:B-1----:R-:W-:-:S03]  /*2780*/  IMAD.WIDE R28, R173, 0x2, R152 ;  /* 0x00000002ad1c7825 */ /* 0x002fc600078e0298 */
[----:B------:R1:W5:Y:S01]  /*2790*/  @!P1 LDG.E.U16 R198, [R34.64] ;  /* 0x0000000422c69981 */ /* 0x000362000c1e1500 */
[----:B------:R-:W-:-:S03]  /*27a0*/  IMAD.WIDE R30, R173, 0x2, R150 ;  /* 0x00000002ad1e7825 */ /* 0x000fc600078e0296 */
[----:B------:R1:W5:Y:S01]  /*27b0*/  @!P1 LDG.E.U16 R201, [R36.64] ;  /* 0x0000000424c99981 */ /* 0x000362000c1e1500 */
[C---:B0-----:R-:W-:Y:S01]  /*27c0*/  IMAD.WIDE R32, R173.reuse, 0x2, R148 ;  /* 0x00000002ad207825 */ /* 0x041fe200078e0294 */
[----:B------:R-:W-:Y:S02]  /*27d0*/  PRMT R203, RZ, 0x7610, R203 ;  /* 0x00007610ffcb7816 */ /* 0x000fe400000000cb */
[----:B------:R0:W5:Y:S01]  /*27e0*/  @!P1 LDG.E.U16 R200, [R28.64] ;  /* 0x000000041cc89981 */ /* 0x000162000c1e1500 */
[C---:B-1----:R-:W-:Y:S01]  /*27f0*/  IMAD.WIDE R34, R173.reuse, 0x2, R186 ;  /* 0x00000002ad227825 */ /* 0x042fe200078e02ba */
[----:B------:R-:W-:Y:S02]  /*2800*/  PRMT R205, RZ, 0x7610, R205 ;  /* 0x00007610ffcd7816 */ /* 0x000fe400000000cd */
[----:B------:R1:W5:Y:S01]  /*2810*/  @!P1 LDG.E.U16 R202, [R30.64] ;  /* 0x000000041eca9981 */ /* 0x000362000c1e1500 */
[----:B------:R-:W-:Y:S01]  /*2820*/  IMAD.WIDE R36, R173, 0x2, R190 ;  /* 0x00000002ad247825 */ /* 0x000fe200078e02be */
[----:B------:R-:W-:-:S02]  /*2830*/  PRMT R207, RZ, 0x7610, R207 ;  /* 0x00007610ffcf7816 */ /* 0x000fc400000000cf */
[----:B------:R1:W5:Y:S01]  /*2840*/  @!P1 LDG.E.U16 R204, [R32.64] ;  /* 0x0000000420cc9981 */ /* 0x000362000c1e1500 */
[----:B------:R-:W-:Y:S01]  /*2850*/  PRMT R209, RZ, 0x7610, R209 ;  /* 0x00007610ffd17816 */ /* 0x000fe200000000d1 */
[C---:B0-----:R-:W-:Y:S01]  /*2860*/  IMAD.WIDE R28, R173.reuse, 0x2, R156 ;  /* 0x00000002ad1c7825 */ /* 0x041fe200078e029c */
[----:B------:R-:W-:Y:S01]  /*2870*/  PRMT R211, RZ, 0x7610, R211 ;  /* 0x00007610ffd37816 */ /* 0x000fe200000000d3 */
[----:B------:R0:W5:Y:S02]  /*2880*/  @!P1 LDG.E.U16 R206, [R34.64] ;  /* 0x0000000422ce9981 */ /* 0x000164000c1e1500 */
[C---:B-1----:R-:W-:Y:S02]  /*2890*/  IMAD.WIDE R30, R173.reuse, 0x2, R154 ;  /* 0x00000002ad1e7825 */ /* 0x042fe400078e029a */
[----:B------:R1:W5:Y:S02]  /*28a0*/  @!P1 LDG.E.U16 R208, [R36.64] ;  /* 0x0000000424d09981 */ /* 0x000364000c1e1500 */
[----:B------:R-:W-:-:S02]  /*28b0*/  IMAD.WIDE R32, R173, 0x2, R184 ;  /* 0x00000002ad207825 */ /* 0x000fc400078e02b8 */
[----:B------:R-:W5:Y:S02]  /*28c0*/  @!P1 LDG.E.U16 R203, [R28.64] ;  /* 0x000000041ccb9981 */ /* 0x000f64000c1e1500 */
[C---:B0-----:R-:W-:Y:S02]  /*28d0*/  IMAD.WIDE R34, R173.reuse, 0x2, R188 ;  /* 0x00000002ad227825 */ /* 0x041fe400078e02bc */
[----:B------:R-:W5:Y:S02]  /*28e0*/  @!P1 LDG.E.U16 R205, [R30.64] ;  /* 0x000000041ecd9981 */ /* 0x000f64000c1e1500 */
[----:B-1----:R-:W-:Y:S02]  /*28f0*/  IMAD.WIDE R36, R173, 0x2, R192 ;  /* 0x00000002ad247825 */ /* 0x002fe400078e02c0 */
[----:B------:R-:W5:Y:S04]  /*2900*/  @!P1 LDG.E.U16 R207, [R32.64] ;  /* 0x0000000420cf9981 */ /* 0x000f68000c1e1500 */
[----:B------:R-:W5:Y:S04]  /*2910*/  @!P1 LDG.E.U16 R209, [R34.64] ;  /* 0x0000000422d19981 */ /* 0x000f68000c1e1500 */
[----:B------:R-:W5:Y:S04]  /*2920*/  @!P1 LDG.E.U16 R211, [R36.64] ;  /* 0x0000000424d39981 */ /* 0x000f68000c1e1500 */
[----:B--2---:R-:W-:Y:S04]  /*2930*/  STS.U16 [R9+0x800], R38 ;  /* 0x0008002609007388 */ /* 0x004fe80000000400 */
[----:B---3--:R-:W-:Y:S04]  /*2940*/  STS.U16 [R9+0x1000], R40 ;  /* 0x0010002809007388 */ /* 0x008fe80000000400 */
[----:B----4-:R-:W-:Y:S04]  /*2950*/  STS.U16 [R9+0x1800], R58 ;  /* 0x0018003a09007388 */ /* 0x010fe80000000400 */
[----:B-----5:R-:W-:Y:S04]  /*2960*/  STS.U16 [R9], R146 ;  /* 0x0000009209007388 */ /* 0x020fe80000000400 */
[----:B------:R-:W-:Y:S04]  /*2970*/  STS.U16 [R172+0x100], R43 ;  /* 0x0001002bac007388 */ /* 0x000fe80000000400 */
        /* <DEDUP_REMOVED lines=43> */
[----:B------:R-:W-:Y:S06]  /*2c30*/  BAR.SYNC.DEFER_BLOCKING 0x0 ;  /* 0x0000000000007b1d */ /* 0x000fec0000010000 */
[----:B------:R-:W-:Y:S04]  /*2c40*/  LDSM.16.M88.4 R44, [R7+0x2000] ;  /* 0x00200000072c783b */ /* 0x000fe80000000200 */
[----:B------:R-:W-:Y:S04]  /*2c50*/  LDSM.16.M88.4 R40, [R7+0x2400] ;  /* 0x002400000728783b */ /* 0x000fe80000000200 */
[----:B------:R-:W-:Y:S04]  /*2c60*/  LDSM.16.M88.4 R36, [R7+0x2800] ;  /* 0x002800000724783b */ /* 0x000fe80000000200 */
[----:B------:R-:W-:Y:S04]  /*2c70*/  LDSM.16.M88.4 R32, [R7+0x2c00] ;  /* 0x002c00000720783b */ /* 0x000fe80000000200 */
[----:B------:R-:W0:Y:S04]  /*2c80*/  LDSM.16.MT88.4 R60, [R6+0x80] ;  /* 0x00008000063c783b */ /* 0x000e280000004200 */
[----:B------:R-:W1:Y:S04]  /*2c90*/  LDSM.16.MT88.4 R144, [R6] ;  /* 0x000000000690783b */ /* 0x000e680000004200 */
[----:B------:R-:W2:Y:S04]  /*2ca0*/  LDSM.16.MT88.4 R128, [R181] ;  /* 0x00000000b580783b */ /* 0x000ea80000004200 */
[----:B------:R-:W3:Y:S04]  /*2cb0*/  LDSM.16.MT88.4 R28, [R181+0x80] ;  /* 0x00008000b51c783b */ /* 0x000ee80000004200 */
[----:B------:R-:W4:Y:S04]  /*2cc0*/  LDSM.16.MT88.4 R48, [R6+0x1000] ;  /* 0x001000000630783b */ /* 0x000f280000004200 */
[----:B------:R-:W5:Y:S04]  /*2cd0*/  LDSM.16.MT88.4 R52, [R6+0x1080] ;  /* 0x001080000634783b */ /* 0x000f680000004200 */
[----:B------:R-:W1:Y:S01]  /*2ce0*/  LDSM.16.MT88.4 R56, [R181+0x1000] ;  /* 0x00100000b538783b */ /* 0x000e620000004200 */
[C---:B0-----:R-:W-:Y:S08]  /*2cf0*/  HMMA.16816.F32.BF16 R104, R60.reuse, R44, R104 ;  /* 0x0000002c3c68723c */ /* 0x041ff00000041868 */
[C---:B------:R-:W-:Y:S08]  /*2d00*/  HMMA.16816.F32.BF16 R100, R60.reuse, R40, R100 ;  /* 0x000000283c64723c */ /* 0x040ff00000041864 */
[C---:B------:R-:W-:Y:S08]  /*2d10*/  HMMA.16816.F32.BF16 R96, R60.reuse, R36, R96 ;  /* 0x000000243c60723c */ /* 0x040ff00000041860 */
[----:B------:R-:W-:Y:S01]  /*2d20*/  HMMA.16816.F32.BF16 R92, R60, R32, R92 ;  /* 0x000000203c5c723c */ /* 0x000fe2000004185c */
[----:B------:R-:W0:Y:S07]  /*2d30*/  LDSM.16.MT88.4 R60, [R181+0x1080] ;  /* 0x00108000b53c783b */ /* 0x000e2e0000004200 */
[C---:B-1----:R-:W-:Y:S08]  /*2d40*/  HMMA.16816.F32.BF16 R120, R144.reuse, R44, R120 ;  /* 0x0000002c9078723c */ /* 0x042ff00000041878 */
[C---:B------:R-:W-:Y:S08]  /*2d50*/  HMMA.16816.F32.BF16 R116, R144.reuse, R40, R116 ;  /* 0x000000289074723c */ /* 0x040ff00000041874 */
[C---:B------:R-:W-:Y:S08]  /*2d60*/  HMMA.16816.F32.BF16 R112, R144.reuse, R36, R112 ;  /* 0x000000249070723c */ /* 0x040ff00000041870 */
[----:B------:R-:W-:Y:S08]  /*2d70*/  HMMA.16816.F32.BF16 R108, R144, R32, R108 ;  /* 0x00000020906c723c */ /* 0x000ff0000004186c */
[C---:B--2---:R-:W-:Y:S08]  /*2d80*/  HMMA.16816.F32.BF16 R88, R128.reuse, R44, R88 ;  /* 0x0000002c8058723c */ /* 0x044ff00000041858 */
[C---:B------:R-:W-:Y:S08]  /*2d90*/  HMMA.16816.F32.BF16 R84, R128.reuse, R40, R84 ;  /* 0x000000288054723c */ /* 0x040ff00000041854 */
[C---:B------:R-:W-:Y:S08]  /*2da0*/  HMMA.16816.F32.BF16 R80, R128.reuse, R36, R80 ;  /* 0x000000248050723c */ /* 0x040ff00000041850 */
[----:B------:R-:W-:Y:S08]  /*2db0*/  HMMA.16816.F32.BF16 R76, R128, R32, R76 ;  /* 0x00000020804c723c */ /* 0x000ff0000004184c */
[C---:B---3--:R-:W-:Y:S08]  /*2dc0*/  HMMA.16816.F32.BF16 R72, R28.reuse, R44, R72 ;  /* 0x0000002c1c48723c */ /* 0x048ff00000041848 */
[C---:B------:R-:W-:Y:S08]  /*2dd0*/  HMMA.16816.F32.BF16 R68, R28.reuse, R40, R68 ;  /* 0x000000281c44723c */ /* 0x040ff00000041844 */
[C---:B------:R-:W-:Y:S08]  /*2de0*/  HMMA.16816.F32.BF16 R64, R28.reuse, R36, R64 ;  /* 0x000000241c40723c */ /* 0x040ff00000041840 */
[----:B------:R-:W-:Y:S01]  /*2df0*/  HMMA.16816.F32.BF16 R24, R28, R32, R24 ;  /* 0x000000201c18723c */ /* 0x000fe20000041818 */
[----:B------:R-:W-:-:S04]  /*2e00*/  IADD3 R182, R182, -0x1, RZ ;  /* 0xffffffffb6b67810 */ /* 0x000fc80007ffe0ff */
[----:B------:R-:W-:-:S03]  /*2e10*/  ISETP.NE.U32.AND P0, PT, R182, RZ, PT ;  /* 0x000000ffb600720c */ /* 0x000fc60003f05070 */
[----:B----4-:R-:W-:Y:S01]  /*2e20*/  HMMA.16816.F32.BF16 R120, R48, R46, R120 ;  /* 0x0000002e3078723c */ /* 0x010fe20000041878 */
[----:B------:R-:W-:Y:S01]  /*2e30*/  IMAD.WIDE R192, R10, 0x2, R192 ;  /* 0x000000020ac07825 */ /* 0x000fe200078e02c0 */
[----:B------:R-:W-:-:S03]  /*2e40*/  IADD3 R183, R183, -0x20, RZ ;  /* 0xffffffe0b7b77810 */ /* 0x000fc60007ffe0ff */
[----:B------:R-:W-:-:S03]  /*2e50*/  IMAD.WIDE R190, R10, 0x2, R190 ;  /* 0x000000020abe7825 */ /* 0x000fc600078e02be */
[----:B------:R-:W-:Y:S01]  /*2e60*/  HMMA.16816.F32.BF16 R116, R48, R42, R116 ;  /* 0x0000002a3074723c */ /* 0x000fe20000041874 */
[----:B------:R-:W-:-:S04]  /*2e70*/  IMAD.WIDE R188, R10, 0x2, R188 ;  /* 0x000000020abc7825 */ /* 0x000fc800078e02bc */
[----:B------:R-:W-:-:S03]  /*2e80*/  IMAD.WIDE R186, R10, 0x2, R186 ;  /* 0x000000020aba7825 */ /* 0x000fc600078e02ba */
[----:B------:R-:W-:Y:S01]  /*2e90*/  HMMA.16816.F32.BF16 R112, R48, R38, R112 ;  /* 0x000000263070723c */ /* 0x000fe20000041870 */
[----:B------:R-:W-:-:S04]  /*2ea0*/  IMAD.WIDE R184, R10, 0x2, R184 ;  /* 0x000000020ab87825 */ /* 0x000fc800078e02b8 */
[----:B------:R-:W-:-:S03]  /*2eb0*/  IMAD.WIDE R148, R10, 0x2, R148 ;  /* 0x000000020a947825 */ /* 0x000fc600078e0294 */
[----:B------:R-:W-:Y:S01]  /*2ec0*/  HMMA.16816.F32.BF16 R108, R48, R34, R108 ;  /* 0x00000022306c723c */ /* 0x000fe2000004186c */
[----:B------:R-:W-:-:S04]  /*2ed0*/  IMAD.WIDE R154, R10, 0x2, R154 ;  /* 0x000000020a9a7825 */ /* 0x000fc800078e029a */
[----:B------:R-:W-:-:S03]  /*2ee0*/  IMAD.WIDE R150, R10, 0x2, R150 ;  /* 0x000000020a967825 */ /* 0x000fc600078e0296 */
[----:B-----5:R-:W-:Y:S01]  /*2ef0*/  HMMA.16816.F32.BF16 R104, R52, R46, R104 ;  /* 0x0000002e3468723c */ /* 0x020fe20000041868 */
        /* <DEDUP_REMOVED lines=12> */
[----:B------:R-:W-:-:S07]  /*2fc0*/  IMAD.WIDE R194, R11, 0x2, R194 ;  /* 0x000000020bc27825 */ /* 0x000fce00078e02c2 */
[C---:B------:R-:W-:Y:S08]  /*2fd0*/  HMMA.16816.F32.BF16 R84, R56.reuse, R42, R84 ;  /* 0x0000002a3854723c */ /* 0x040ff00000041854 */
[C---:B------:R-:W-:Y:S08]  /*2fe0*/  HMMA.16816.F32.BF16 R80, R56.reuse, R38, R80 ;  /* 0x000000263850723c */ /* 0x040ff00000041850 */
[----:B------:R-:W-:Y:S08]  /*2ff0*/  HMMA.16816.F32.BF16 R76, R56, R34, R76 ;  /* 0x00000022384c723c */ /* 0x000ff0000004184c */
[C---:B0-----:R-:W-:Y:S08]  /*3000*/  HMMA.16816.F32.BF16 R72, R60.reuse, R46, R72 ;  /* 0x0000002e3c48723c */ /* 0x041ff00000041848 */
[C---:B------:R-:W-:Y:S08]  /*3010*/  HMMA.16816.F32.BF16 R68, R60.reuse, R42, R68 ;  /* 0x0000002a3c44723c */ /* 0x040ff00000041844 */
[C---:B------:R-:W-:Y:S08]  /*3020*/  HMMA.16816.F32.BF16 R64, R60.reuse, R38, R64 ;  /* 0x000000263c40723c */ /* 0x040ff00000041840 */
[----:B------:R-:W-:Y:S01]  /*3030*/  HMMA.16816.F32.BF16 R24, R60, R34, R24 ;  /* 0x000000223c18723c */ /* 0x000fe20000041818 */
[----:B------:R-:W-:Y:S01]  /*3040*/  @!P0 CALL.REL.NOINC `(.L_x_1) ;  /* 0x0000001000008944 */ /* 0x000fe20003c00000 */
[----:B------:R-:W-:Y:S06]  /*3050*/  BRA `(.L_x_2) ;  /* 0xffffedb000007947 */ /* 0x000fec000383ffff */
.L_x_1:
[----:B------:R-:W-:-:S06]  /*3060*/  NOP ;  /* 0x0000000000007918 */ /* 0x000fcc0000000000 */
[----:B------:R-:W-:Y:S02]  /*3070*/  F2FP.BF16.PACK_AB R21, R71, R70 ;  /* 0x000000464715723e */ /* 0x000fe400000010ff */
[----:B------:R-:W-:-:S02]  /*3080*/  F2FP.BF16.PACK_AB R69, R69, R68 ;  /* 0x000000444545723e */ /* 0x000fc400000010ff */
[----:B------:R-:W-:Y:S02]  /*3090*/  F2FP.BF16.PACK_AB R17, R103, R102 ;  /* 0x000000666711723e */ /* 0x000fe400000010ff */
[----:B------:R-:W-:Y:S02]  /*30a0*/  F2FP.BF16.PACK_AB R101, R101, R100 ;  /* 0x000000646565723e */ /* 0x000fe400000010ff */
[----:B------:R-:W-:Y:S02]  /*30b0*/  F2FP.BF16.PACK_AB R13, R87, R86 ;  /* 0x00000056570d723e */ /* 0x000fe400000010ff */
[----:B------:R-:W-:Y:S02]  /*30c0*/  F2FP.BF16.PACK_AB R85, R85, R84 ;  /* 0x000000545555723e */ /* 0x000fe400000010ff */
        /* <DEDUP_REMOVED lines=26> */
.L_x_0:
[----:B------:R-:W-:Y:S01]  /*3270*/  BAR.SYNC.DEFER_BLOCKING 0x0 ;  /* 0x0000000000007b1d */ /* 0x000fe20000010000 */
[----:B------:R-:W-:Y:S01]  /*3280*/  IMAD.SHL.U32 R5, R0, 0x200, RZ ;  /* 0x0000020000057824 */ /* 0x000fe200078e00ff */
[----:B------:R-:W-:Y:S01]  /*3290*/  ISETP.GE.AND P0, PT, R4, c[0x0][0x178], PT ;  /* 0x00005e0004007a0c */ /* 0x000fe20003f06270 */
[C---:B------:R-:W-:Y:S01]  /*32a0*/  IMAD.SHL.U32 R6, R0.reuse, 0x20, RZ ;  /* 0x0000002000067824 */ /* 0x040fe200078e00ff */
[----:B------:R-:W-:Y:S01]  /*32b0*/  IADD3 R26, R3, 0x8, RZ ;  /* 0x00000008031a7810 */ /* 0x000fe20007ffe0ff */
[C---:B------:R-:W-:Y:S01]  /*32c0*/  IMAD.SHL.U32 R7, R0.reuse, 0x4, RZ ;  /* 0x0000000400077824 */ /* 0x040fe200078e00ff */
[----:B------:R-:W-:Y:S01]  /*32d0*/  LOP3.LUT R5, R5, 0x3000, RZ, 0xc0, !PT ;  /* 0x0000300005057812 */ /* 0x000fe200078ec0ff */
[C---:B------:R-:W-:Y:S01]  /*32e0*/  IMAD.SHL.U32 R24, R0.reuse, 0x40, RZ ;  /* 0x0000004000187824 */ /* 0x040fe200078e00ff */
[----:B------:R-:W-:Y:S01]  /*32f0*/  ISETP.LT.AND P6, PT, R3, c[0x0][0x17c], !P0 ;  /* 0x00005f0003007a0c */ /* 0x000fe200047c1270 */
[----:B------:R-:W-:Y:S01]  /*3300*/  IMAD.SHL.U32 R0, R0, 0x800, RZ ;  /* 0x0000080000007824 */ /* 0x000fe200078e00ff */
[----:B------:R-:W-:Y:S01]  /*3310*/  LOP3.LUT R6, R5, 0x60, R6, 0xf8, !PT ;  /* 0x0000006005067812 */ /* 0x000fe200078ef806 */
[----:B------:R-:W-:Y:S01]  /*3320*/  IMAD R4, R4, c[0x0][0x194], RZ ;  /* 0x0000650004047a24 */ /* 0x000fe200078e02ff */
[----:B------:R-:W-:-:S02]  /*3330*/  LOP3.LUT R24, R24, 0x800, RZ, 0xc0, !PT ;  /* 0x0000080018187812 */ /* 0x000fc400078ec0ff */
[----:B------:R-:W-:Y:S02]  /*3340*/  LOP3.LUT R7, R6, 0x170, R7, 0x78, !PT ;  /* 0x0000017006077812 */ /* 0x000fe400078e7807 */
[----:B------:R-:W-:Y:S02]  /*3350*/  LOP3.LUT R5, R0, 0x3000, RZ, 0xc0, !PT ;  /* 0x0000300000057812 */ /* 0x000fe400078ec0ff */
[C---:B------:R-:W-:Y:S01]  /*3360*/  IADD3 R0, R3.reuse, 0x2, RZ ;  /* 0x0000000203007810 */ /* 0x040fe20007ffe0ff */
[----:B------:R-:W-:Y:S02]  /*3370*/  IMAD.IADD R7, R24, 0x1, R7 ;  /* 0x0000000118077824 */ /* 0x000fe400078e0207 */
[----:B------:R-:W-:Y:S01]  /*3380*/  IMAD R28, R2, 0x10, R5 ;  /* 0x00000010021c7824 */ /* 0x000fe200078e0205 */
[----:B------:R-:W-:Y:S02]  /*3390*/  IADD3 R2, R3, 0x1, RZ ;  /* 0x0000000103027810 */ /* 0x000fe40007ffe0ff */
[----:B------:R-:W-:Y:S01]  /*33a0*/  STS.128 [R7], R116 ;  /* 0x0000007407007388 */ /* 0x000fe20000000c00 */
[----:B------:R-:W-:-:S02]  /*33b0*/  ISETP.LT.AND P1, PT, R0, c[0x0][0x17c], !P0 ;  /* 0x00005f0000007a0c */ /* 0x000fc40004721270 */
[----:B------:R-:W-:Y:S01]  /*33c0*/  LOP3.LUT R30, R28, 0x20, RZ, 0x3c, !PT ;  /* 0x000000201c1e7812 */ /* 0x000fe200078e3cff */
[----:B------:R-:W-:Y:S01]  /*33d0*/  STS.128 [R7+0x80], R8 ;  /* 0x0000800807007388 */ /* 0x000fe20000000c00 */
[----:B------:R-:W-:Y:S02]  /*33e0*/  ISETP.LT.AND P2, PT, R2, c[0x0][0x17c], !P0 ;  /* 0x00005f0002007a0c */ /* 0x000fe40004741270 */
[----:B------:R-:W-:Y:S01]  /*33f0*/  LEA R2, P3, R4, c[0x0][0x170], 0x1 ;  /* 0x00005c0004027a11 */ /* 0x000fe200078608ff */
[----:B------:R-:W-:Y:S01]  /*3400*/  STS.128 [R7+0x200], R84 ;  /* 0x0002005407007388 */ /* 0x000fe20000000c00 */
[----:B------:R-:W-:Y:S02]  /*3410*/  LOP3.LUT R42, R28, 0x40, RZ, 0x3c, !PT ;  /* 0x000000401c2a7812 */ /* 0x000fe400078e3cff */
[----:B------:R-:W-:Y:S01]  /*3420*/  LEA.HI.X.SX32 R0, R4, c[0x0][0x174], 0x1, P3 ;  /* 0x00005d0004007a11 */ /* 0x000fe200018f0eff */
[----:B------:R0:W-:Y:S01]  /*3430*/  STS.128 [R7+0x280], R12 ;  /* 0x0002800c07007388 */ /* 0x0001e20000000c00 */
[----:B------:R-:W-:-:S03]  /*3440*/  LOP3.LUT R44, R28, 0x60, RZ, 0x3c, !PT ;  /* 0x000000601c2c7812 */ /* 0x000fc600078e3cff */
[----:B------:R-:W-:Y:S04]  /*3450*/  STS.128 [R7+0x400], R100 ;  /* 0x0004006407007388 */ /* 0x000fe80000000c00 */
[----:B------:R1:W-:Y:S04]  /*3460*/  STS.128 [R7+0x480], R16 ;  /* 0x0004801007007388 */ /* 0x0003e80000000c00 */
[----:B------:R-:W-:Y:S04]  /*3470*/  STS.128 [R7+0x600], R68 ;  /* 0x0006004407007388 */ /* 0x000fe80000000c00 */
[----:B------:R2:W-:Y:S01]  /*3480*/  STS.128 [R7+0x680], R20 ;  /* 0x0006801407007388 */ /* 0x0005e20000000c00 */
[C---:B0-----:R-:W-:Y:S01]  /*3490*/  IMAD R15, R3.reuse, c[0x0][0x198], RZ ;  /* 0x00006600030f7a24 */ /* 0x041fe200078e02ff */
[----:B------:R-:W-:-:S02]  /*34a0*/  IADD3 R13, R3, 0x3, RZ ;  /* 0x00000003030d7810 */ /* 0x000fc40007ffe0ff */
[----:B------:R-:W-:Y:S01]  /*34b0*/  BAR.SYNC.DEFER_BLOCKING 0x0 ;  /* 0x0000000000007b1d */ /* 0x000fe20000010000 */
[C---:B------:R-:W-:Y:S02]  /*34c0*/  IADD3 R14, R3.reuse, 0x4, RZ ;  /* 0x00000004030e7810 */ /* 0x040fe40007ffe0ff */
[----:B------:R-:W-:Y:S02]  /*34d0*/  IADD3 R12, R3, 0x5, RZ ;  /* 0x00000005030c7810 */ /* 0x000fe40007ffe0ff */
[----:B-1----:R-:W-:Y:S02]  /*34e0*/  LEA R16, P3, R15, R2, 0x1 ;  /* 0x000000020f107211 */ /* 0x002fe400078608ff */
[----:B------:R-:W-:Y:S02]  /*34f0*/  ISETP.LT.AND P5, PT, R13, c[0x0][0x17c], !P0 ;  /* 0x00005f000d007a0c */ /* 0x000fe400047a1270 */
[C---:B------:R-:W-:Y:S02]  /*3500*/  LEA.HI.X.SX32 R17, R15.reuse, R0, 0x1, P3 ;  /* 0x000000000f117211 */ /* 0x040fe400018f0eff */
[----:B------:R-:W-:-:S02]  /*3510*/  IADD3 R15, R15, c[0x0][0x198], RZ ;  /* 0x000066000f0f7a10 */ /* 0x000fc40007ffe0ff */
[----:B------:R-:W-:Y:S02]  /*3520*/  ISETP.LT.AND P4, PT, R14, c[0x0][0x17c], !P0 ;  /* 0x00005f000e007a0c */ /* 0x000fe40004781270 */
[----:B--2---:R-:W-:Y:S02]  /*3530*/  IADD3 R21, R15, c[0x0][0x198], RZ ;  /* 0x000066000f157a10 */ /* 0x004fe40007ffe0ff */
[----:B------:R-:W-:Y:S02]  /*3540*/  ISETP.LT.AND P3, PT, R12, c[0x0][0x17c], !P0 ;  /* 0x00005f000c007a0c */ /* 0x000fe40004761270 */
[----:B------:R-:W-:Y:S02]  /*3550*/  IADD3 R22, R3, 0x6, RZ ;  /* 0x0000000603167810 */ /* 0x000fe40007ffe0ff */
[----:B------:R-:W-:Y:S01]  /*3560*/  IADD3 R23, R21, c[0x0][0x198], RZ ;  /* 0x0000660015177a10 */ /* 0x000fe20007ffe0ff */
[----:B------:R-:W0:Y:S03]  /*3570*/  LDS.128 R32, [R28] ;  /* 0x000000001c207984 */ /* 0x000e260000000c00 */
[----:B------:R-:W-:Y:S01]  /*3580*/  IADD3 R27, R23, c[0x0][0x198], RZ ;  /* 0x00006600171b7a10 */ /* 0x000fe20007ffe0ff */
[----:B------:R-:W1:Y:S04]  /*3590*/  LDS.128 R8, [R30] ;  /* 0x000000001e087984 */ /* 0x000e680000000c00 */
[----:B------:R-:W2:Y:S04]  /*35a0*/  LDS.128 R4, [R42] ;  /* 0x000000002a047984 */ /* 0x000ea80000000c00 */
[----:B0-----:R0:W-:Y:S01]  /*35b0*/  @P6 STG.E.U16 [R16.64], R32 ;  /* 0x0000002010006986 */ /* 0x0011e2000c101504 */
[----:B------:R-:W-:-:S04]  /*35c0*/  LEA R18, P6, R15, R2, 0x1 ;  /* 0x000000020f127211 */ /* 0x000fc800078c08ff */
[----:B------:R-:W-:Y:S02]  /*35d0*/  LEA.HI.X.SX32 R19, R15, R0, 0x1, P6 ;  /* 0x000000000f137211 */ /* 0x000fe400030f0eff */
[C---:B------:R-:W-:Y:S01]  /*35e0*/  LEA R20, P6, R21.reuse, R2, 0x1 ;  /* 0x0000000215147211 */ /* 0x040fe200078c08ff */
[----:B------:R-:W3:Y:S03]  /*35f0*/  LDS.128 R12, [R44] ;  /* 0x000000002c0c7984 */ /* 0x000ee60000000c00 */
[----:B------:R-:W-:Y:S02]  /*3600*/  LEA.HI.X.SX32 R21, R21, R0, 0x1, P6 ;  /* 0x0000000015157211 */ /* 0x000fe400030f0eff */
[----:B0-----:R-:W-:Y:S02]  /*3610*/  PRMT R17, R32, 0x7632, R17 ;  /* 0x0000763220117816 */ /* 0x001fe40000000011 */
[----:B------:R-:W-:-:S03]  /*3620*/  IADD3 R16, R3, 0x7, RZ ;  /* 0x0000000703107810 */ /* 0x000fc60007ffe0ff */
[----:B------:R-:W-:Y:S01]  /*3630*/  @P2 STG.E.U16 [R18.64], R17 ;  /* 0x0000001112002986 */ /* 0x000fe2000c101504 */
[----:B------:R-:W-:Y:S02]  /*3640*/  ISETP.LT.AND P2, PT, R22, c[0x0][0x17c], !P0 ;  /* 0x00005f0016007a0c */ /* 0x000fe40004741270 */
[C---:B------:R-:W-:Y:S01]  /*3650*/  LEA R22, P6, R23.reuse, R2, 0x1 ;  /* 0x0000000217167211 */ /* 0x040fe200078c08ff */
[----:B-1----:R0:W-:Y:S01]  /*3660*/  @P1 STG.E.U16 [R20.64], R8 ;  /* 0x0000000814001986 */ /* 0x0021e2000c101504 */
[----:B------:R-:W-:Y:S02]  /*3670*/  ISETP.LT.AND P1, PT, R16, c[0x0][0x17c], !P0 ;  /* 0x00005f0010007a0c */ /* 0x000fe40004721270 */
[----:B------:R-:W-:Y:S01]  /*3680*/  LEA.HI.X.SX32 R23, R23, R0, 0x1, P6 ;  /* 0x0000000017177211 */ /* 0x000fe200030f0eff */
[----:B------:R1:W4:Y:S01]  /*3690*/  LDS.128 R16, [R28+0x800] ;  /* 0x000800001c107984 */ /* 0x0003220000000c00 */
[----:B------:R-:W-:-:S04]  /*36a0*/  LEA R24, P6, R27, R2, 0x1 ;  /* 0x000000021b187211 */ /* 0x000fc800078c08ff */
[C---:B------:R-:W-:Y:S02]  /*36b0*/  LEA.HI.X.SX32 R25, R27.reuse, R0, 0x1, P6 ;  /* 0x000000001b197211 */ /* 0x040fe400030f0eff */
[----:B------:R-:W-:Y:S02]  /*36c0*/  IADD3 R27, R27, c[0x0][0x198], RZ ;  /* 0x000066001b1b7a10 */ /* 0x000fe40007ffe0ff */
[----:B0-----:R-:W-:Y:S02]  /*36d0*/  PRMT R21, R8, 0x7632, R21 ;  /* 0x0000763208157816 */ /* 0x001fe40000000015 */
[----:B------:R-:W-:Y:S02]  /*36e0*/  IADD3 R29, R27, c[0x0][0x198], RZ ;  /* 0x000066001b1d7a10 */ /* 0x000fe40007ffe0ff */
[----:B------:R-:W-:Y:S01]  /*36f0*/  IADD3 R8, R3, 0x9, RZ ;  /* 0x0000000903087810 */ /* 0x000fe20007ffe0ff */
[----:B------:R-:W-:Y:S01]  /*3700*/  @P5 STG.E.U16 [R22.64], R21 ;  /* 0x0000001516005986 */ /* 0x000fe2000c101504 */
[----:B------:R-:W-:-:S02]  /*3710*/  ISETP.LT.AND P5, PT, R26, c[0x0][0x17c], !P0 ;  /* 0x00005f001a007a0c */ /* 0x000fc400047a1270 */
[----:B------:R-:W-:Y:S01]  /*3720*/  LEA R26, P6, R27, R2, 0x1 ;  /* 0x000000021b1a7211 */ /* 0x000fe200078c08ff */
[----:B------:R-:W0:Y:S01]  /*3730*/  LDS.128 R20, [R30+0x800] ;  /* 0x000800001e147984 */ /* 0x000e220000000c00 */
[----:B------:R-:W-:Y:S02]  /*3740*/  IADD3 R31, R29, c[0x0][0x198], RZ ;  /* 0x000066001d1f7a10 */ /* 0x000fe40007ffe0ff */
[----:B------:R-:W-:Y:S01]  /*3750*/  LEA.HI.X.SX32 R27, R27, R0, 0x1, P6 ;  /* 0x000000001b1b7211 */ /* 0x000fe200030f0eff */
[----:B--2---:R2:W-:Y:S01]  /*3760*/  @P4 STG.E.U16 [R24.64], R4 ;  /* 0x0000000418004986 */ /* 0x0045e2000c101504 */
[----:B-1----:R-:W-:Y:S02]  /*3770*/  LEA R28, P6, R29, R2, 0x1 ;  /* 0x000000021d1c7211 */ /* 0x002fe400078c08ff */
[----:B------:R-:W-:Y:S02]  /*3780*/  IADD3 R41, R31, c[0x0][0x198], RZ ;  /* 0x000066001f297a10 */ /* 0x000fe40007ffe0ff */
[----:B------:R-:W-:-:S02]  /*3790*/  LEA.HI.X.SX32 R29, R29, R0, 0x1, P6 ;  /* 0x000000001d1d7211 */ /* 0x000fc400030f0eff */
[----:B------:R-:W-:Y:S02]  /*37a0*/  LEA R36, P6, R31, R2, 0x1 ;  /* 0x000000021f247211 */ /* 0x000fe400078c08ff */
[----:B------:R-:W-:Y:S02]  /*37b0*/  ISETP.LT.AND P4, PT, R8, c[0x0][0x17c], !P0 ;  /* 0x00005f0008007a0c */ /* 0x000fe40004781270 */
[----:B------:R-:W-:Y:S02]  /*37c0*/  IADD3 R8, R3, 0xa, RZ ;  /* 0x0000000a03087810 */ /* 0x000fe40007ffe0ff */
[----:B--2---:R-:W-:Y:S02]  /*37d0*/  PRMT R25, R4, 0x7632, R25 ;  /* 0x0000763204197816 */ /* 0x004fe40000000019 */
[----:B------:R-:W-:Y:S02]  /*37e0*/  LEA.HI.X.SX32 R37, R31, R0, 0x1, P6 ;  /* 0x000000001f257211 */ /* 0x000fe400030f0eff */
[----:B------:R-:W-:Y:S01]  /*37f0*/  IADD3 R4, R3, 0xb, RZ ;  /* 0x0000000b03047810 */ /* 0x000fe20007ffe0ff */
[----:B------:R-:W-:Y:S01]  /*3800*/  @P3 STG.E.U16 [R26.64], R25 ;  /* 0x000000191a003986 */ /* 0x000fe2000c101504 */
[----:B------:R-:W-:-:S02]  /*3810*/  LEA R38, P6, R41, R2, 0x1 ;  /* 0x0000000229267211 */ /* 0x000fc400078c08ff */
[----:B------:R-:W-:Y:S01]  /*3820*/  ISETP.LT.AND P3, PT, R8, c[0x0][0x17c], !P0 ;  /* 0x00005f0008007a0c */ /* 0x000fe20004761270 */
[----:B------:R-:W1:Y:S01]  /*3830*/  LDS.128 R24, [R42+0x800] ;  /* 0x000800002a187984 */ /* 0x000e620000000c00 */
[----:B---3--:R-:W-:Y:S02]  /*3840*/  PRMT R8, R12, 0x7632, R8 ;  /* 0x000076320c087816 */ /* 0x008fe40000000008 */
[----:B------:R-:W-:Y:S01]  /*3850*/  LEA.HI.X.SX32 R39, R41, R0, 0x1, P6 ;  /* 0x0000000029277211 */ /* 0x000fe200030f0eff */
[----:B------:R-:W-:Y:S01]  /*3860*/  @P2 STG.E.U16 [R28.64], R12 ;  /* 0x0000000c1c002986 */ /* 0x000fe2000c101504 */
[----:B------:R-:W-:Y:S02]  /*3870*/  ISETP.LT.AND P2, PT, R4, c[0x0][0x17c], !P0 ;  /* 0x00005f0004007a0c */ /* 0x000fe40004741270 */
[----:B------:R-:W-:Y:S01]  /*3880*/  IADD3 R4, R3, 0xc, RZ ;  /* 0x0000000c03047810 */ /* 0x000fe20007ffe0ff */
[----:B------:R-:W2:Y:S01]  /*3890*/  LDS.128 R28, [R44+0x800] ;  /* 0x000800002c1c7984 */ /* 0x000ea20000000c00 */
[----:B------:R-:W-:-:S03]  /*38a0*/  IADD3 R41, R41, c[0x0][0x198], RZ ;  /* 0x0000660029297a10 */ /* 0x000fc60007ffe0ff */
[----:B------:R3:W-:Y:S01]  /*38b0*/  @P1 STG.E.U16 [R36.64], R8 ;  /* 0x0000000824001986 */ /* 0x0007e2000c101504 */
[----:B------:R-:W-:Y:S02]  /*38c0*/  ISETP.LT.AND P1, PT, R4, c[0x0][0x17c], !P0 ;  /* 0x00005f0004007a0c */ /* 0x000fe40004721270 */
[----:B------:R-:W-:Y:S01]  /*38d0*/  LEA R40, P6, R41, R2, 0x1 ;  /* 0x0000000229287211 */ /* 0x000fe200078c08ff */
[----:B----4-:R4:W-:Y:S01]  /*38e0*/  @P5 STG.E.U16 [R38.64], R16 ;  /* 0x0000001026005986 */ /* 0x0109e2000c101504 */
[----:B------:R-:W-:Y:S02]  /*38f0*/  IADD3 R4, R3, 0xd, RZ ;  /* 0x0000000d03047810 */ /* 0x000fe40007ffe0ff */
[C---:B------:R-:W-:Y:S02]  /*3900*/  IADD3 R43, R41.reuse, c[0x0][0x198], RZ ;  /* 0x00006600292b7a10 */ /* 0x040fe40007ffe0ff */
[----:B------:R-:W-:Y:S02]  /*3910*/  LEA.HI.X.SX32 R41, R41, R0, 0x1, P6 ;  /* 0x0000000029297211 */ /* 0x000fe400030f0eff */
[----:B------:R-:W-:-:S02]  /*3920*/  ISETP.LT.AND P5, PT, R4, c[0x0][0x17c], !P0 ;  /* 0x00005f0004007a0c */ /* 0x000fc400047a1270 */
[----:B---3--:R-:W-:Y:S02]  /*3930*/  PRMT R8, R16, 0x7632, R8 ;  /* 0x0000763210087816 */ /* 0x008fe40000000008 */
[----:B------:R-:W-:Y:S02]  /*3940*/  LEA R42, P6, R43, R2, 0x1 ;  /* 0x000000022b2a7211 */ /* 0x000fe400078c08ff */
[----:B------:R-:W-:Y:S01]  /*3950*/  IADD3 R4, R3, 0xe, RZ ;  /* 0x0000000e03047810 */ /* 0x000fe20007ffe0ff */
[----:B------:R3:W-:Y:S01]  /*3960*/  @P4 STG.E.U16 [R40.64], R8 ;  /* 0x0000000828004986 */ /* 0x0007e2000c101504 */
[C---:B------:R-:W-:Y:S02]  /*3970*/  IADD3 R37, R43.reuse, c[0x0][0x198], RZ ;  /* 0x000066002b257a10 */ /* 0x040fe40007ffe0ff */
[----:B------:R-:W-:Y:S02]  /*3980*/  LEA.HI.X.SX32 R43, R43, R0, 0x1, P6 ;  /* 0x000000002b2b7211 */ /* 0x000fe400030f0eff */
[----:B------:R-:W-:-:S02]  /*3990*/  ISETP.LT.AND P4, PT, R4, c[0x0][0x17c], !P0 ;  /* 0x00005f0004007a0c */ /* 0x000fc40004781270 */
[----:B------:R-:W-:Y:S01]  /*39a0*/  LEA R36, P6, R37, R2, 0x1 ;  /* 0x0000000225247211 */ /* 0x000fe200078c08ff */
[----:B0-----:R0:W-:Y:S01]  /*39b0*/  @P3 STG.E.U16 [R42.64], R20 ;  /* 0x000000142a003986 */ /* 0x0011e2000c101504 */
[----:B------:R-:W-:Y:S02]  /*39c0*/  IADD3 R4, R3, 0xf, RZ ;  /* 0x0000000f03047810 */ /* 0x000fe40007ffe0ff */
[C---:B----4-:R-:W-:Y:S02]  /*39d0*/  IADD3 R39, R37.reuse, c[0x0][0x198], RZ ;  /* 0x0000660025277a10 */ /* 0x050fe40007ffe0ff */
[----:B------:R-:W-:Y:S02]  /*39e0*/  LEA.HI.X.SX32 R37, R37, R0, 0x1, P6 ;  /* 0x0000000025257211 */ /* 0x000fe400030f0eff */
[----:B------:R-:W-:Y:S02]  /*39f0*/  PRMT R12, R20, 0x7632, R12 ;  /* 0x00007632140c7816 */ /* 0x000fe4000000000c */
[----:B------:R-:W-:-:S02]  /*3a00*/  ISETP.LT.AND P3, PT, R4, c[0x0][0x17c], !P0 ;  /* 0x00005f0004007a0c */ /* 0x000fc40004761270 */
[----:B------:R-:W-:Y:S01]  /*3a10*/  LEA R38, P6, R39, R2, 0x1 ;  /* 0x0000000227267211 */ /* 0x000fe200078c08ff */
[----:B------:R4:W-:Y:S01]  /*3a20*/  @P2 STG.E.U16 [R36.64], R12 ;  /* 0x0000000c24002986 */ /* 0x0009e2000c101504 */
[----:B------:R-:W-:Y:S02]  /*3a30*/  IADD3 R4, R3, 0x10, RZ ;  /* 0x0000001003047810 */ /* 0x000fe40007ffe0ff */
[C---:B---3--:R-:W-:Y:S02]  /*3a40*/  IADD3 R41, R39.reuse, c[0x0][0x198], RZ ;  /* 0x0000660027297a10 */ /* 0x048fe40007ffe0ff */
[----:B------:R-:W-:Y:S02]  /*3a50*/  LEA.HI.X.SX32 R39, R39, R0, 0x1, P6 ;  /* 0x0000000027277211 */ /* 0x000fe400030f0eff */
[----:B------:R-:W-:Y:S02]  /*3a60*/  ISETP.LT.AND P2, PT, R4, c[0x0][0x17c], !P0 ;  /* 0x00005f0004007a0c */ /* 0x000fe40004741270 */
[----:B------:R-:W-:Y:S01]  /*3a70*/  LEA R40, P6, R41, R2, 0x1 ;  /* 0x0000000229287211 */ /* 0x000fe200078c08ff */
[----:B-1----:R1:W-:Y:S01]  /*3a80*/  @P1 STG.E.U16 [R38.64], R24 ;  /* 0x0000001826001986 */ /* 0x0023e2000c101504 */
[----:B------:R-:W-:-:S02]  /*3a90*/  IADD3 R4, R3, 0x11, RZ ;  /* 0x0000001103047810 */ /* 0x000fc40007ffe0ff */
[C---:B0-----:R-:W-:Y:S02]  /*3aa0*/  IADD3 R43, R41.reuse, c[0x0][0x198], RZ ;  /* 0x00006600292b7a10 */ /* 0x041fe40007ffe0ff */
[----:B------:R-:W-:Y:S02]  /*3ab0*/  LEA.HI.X.SX32 R41, R41, R0, 0x1, P6 ;  /* 0x0000000029297211 */ /* 0x000fe400030f0eff */
[----:B------:R-:W-:Y:S02]  /*3ac0*/  PRMT R20, R24, 0x7632, R20 ;  /* 0x0000763218147816 */ /* 0x000fe40000000014 */
[----:B------:R-:W-:Y:S02]  /*3ad0*/  ISETP.LT.AND P1, PT, R4, c[0x0][0x17c], !P0 ;  /* 0x00005f0004007a0c */ /* 0x000fe40004721270 */
[----:B------:R-:W-:Y:S01]  /*3ae0*/  LEA R42, P6, R43, R2, 0x1 ;  /* 0x000000022b2a7211 */ /* 0x000fe200078c08ff */
[----:B------:R0:W-:Y:S01]  /*3af0*/  @P5 STG.E.U16 [R40.64], R20 ;  /* 0x0000001428005986 */ /* 0x0001e2000c101504 */
[----:B------:R-:W-:-:S02]  /*3b00*/  IADD3 R4, R3, 0x12, RZ ;  /* 0x0000001203047810 */ /* 0x000fc40007ffe0ff */
[C---:B----4-:R-:W-:Y:S02]  /*3b10*/  IADD3 R37, R43.reuse, c[0x0][0x198], RZ ;  /* 0x000066002b257a10 */ /* 0x050fe40007ffe0ff */
[----:B------:R-:W-:Y:S02]  /*3b20*/  LEA.HI.X.SX32 R43, R43, R0, 0x1, P6 ;  /* 0x000000002b2b7211 */ /* 0x000fe400030f0eff */
[----:B------:R-:W-:Y:S02]  /*3b30*/  ISETP.LT.AND P5, PT, R4, c[0x0][0x17c], !P0 ;  /* 0x00005f0004007a0c */ /* 0x000fe400047a1270 */
[----:B------:R-:W-:Y:S01]  /*3b40*/  LEA R36, P6, R37, R2, 0x1 ;  /* 0x0000000225247211 */ /* 0x000fe200078c08ff */
[----:B--2---:R2:W-:Y:S01]  /*3b50*/  @P4 STG.E.U16 [R42.64], R28 ;  /* 0x0000001c2a004986 */ /* 0x0045e2000c101504 */
[----:B------:R-:W-:Y:S02]  /*3b60*/  IADD3 R4, R3, 0x13, RZ ;  /* 0x0000001303047810 */ /* 0x000fe40007ffe0ff */
[----:B-1----:R-:W-:-:S02]  /*3b70*/  IADD3 R39, R37, c[0x0][0x198], RZ ;  /* 0x0000660025277a10 */ /* 0x002fc40007ffe0ff */
[----:B------:R-:W-:Y:S02]  /*3b80*/  LEA.HI.X.SX32 R37, R37, R0, 0x1, P6 ;  /* 0x0000000025257211 */ /* 0x000fe400030f0eff */
[----:B------:R-:W-:Y:S02]  /*3b90*/  PRMT R8, R28, 0x7632, R8 ;  /* 0x000076321c087816 */ /* 0x000fe40000000008 */
[----:B------:R-:W-:Y:S02]  /*3ba0*/  ISETP.LT.AND P4, PT, R4, c[0x0][0x17c], !P0 ;  /* 0x00005f0004007a0c */ /* 0x000fe40004781270 */
[----:B------:R-:W-:Y:S01]  /*3bb0*/  LEA R38, P6, R39, R2, 0x1 ;  /* 0x0000000227267211 */ /* 0x000fe200078c08ff */
[----:B------:R1:W-:Y:S01]  /*3bc0*/  @P3 STG.E.U16 [R36.64], R8 ;  /* 0x0000000824003986 */ /* 0x0003e2000c101504 */
[----:B------:R-:W-:Y:S02]  /*3bd0*/  IADD3 R4, R3, 0x14, RZ ;  /* 0x0000001403047810 */ /* 0x000fe40007ffe0ff */
[----:B0-----:R-:W-:-:S02]  /*3be0*/  IADD3 R41, R39, c[0x0][0x198], RZ ;  /* 0x0000660027297a10 */ /* 0x001fc40007ffe0ff */
[----:B------:R-:W-:Y:S02]  /*3bf0*/  LEA.HI.X.SX32 R39, R39, R0, 0x1, P6 ;  /* 0x0000000027277211 */ /* 0x000fe400030f0eff */
[----:B------:R-:W-:Y:S02]  /*3c00*/  ISETP.LT.AND P3, PT, R4, c[0x0][0x17c], !P0 ;  /* 0x00005f0004007a0c */ /* 0x000fe40004761270 */
[----:B------:R-:W-:Y:S01]  /*3c10*/  LEA R40, P6, R41, R2, 0x1 ;  /* 0x0000000229287211 */ /* 0x000fe200078c08ff */
[----:B------:R0:W-:Y:S01]  /*3c20*/  @P2 STG.E.U16 [R38.64], R33 ;  /* 0x0000002126002986 */ /* 0x0001e2000c101504 */
[----:B------:R-:W-:Y:S02]  /*3c30*/  IADD3 R4, R3, 0x15, RZ ;  /* 0x0000001503047810 */ /* 0x000fe40007ffe0ff */
[C---:B--2---:R-:W-:Y:S02]  /*3c40*/  IADD3 R43, R41.reuse, c[0x0][0x198], RZ ;  /* 0x00006600292b7a10 */ /* 0x044fe40007ffe0ff */
[----:B------:R-:W-:-:S02]  /*3c50*/  LEA.HI.X.SX32 R41, R41, R0, 0x1, P6 ;  /* 0x0000000029297211 */ /* 0x000fc400030f0eff */
[----:B------:R-:W-:Y:S02]  /*3c60*/  PRMT R20, R33, 0x7632, R20 ;  /* 0x0000763221147816 */ /* 0x000fe40000000014 */
[----:B------:R-:W-:Y:S02]  /*3c70*/  ISETP.LT.AND P2, PT, R4, c[0x0][0x17c], !P0 ;  /* 0x00005f0004007a0c */ /* 0x000fe40004741270 */
[----:B------:R-:W-:Y:S01]  /*3c80*/  LEA R42, P6, R43, R2, 0x1 ;  /* 0x000000022b2a7211 */ /* 0x000fe200078c08ff */
[----:B------:R2:W-:Y:S01]  /*3c90*/  @P1 STG.E.U16 [R40.64], R20 ;  /* 0x0000001428001986 */ /* 0x0005e2000c101504 */
[----:B------:R-:W-:Y:S02]  /*3ca0*/  IADD3 R4, R3, 0x16, RZ ;  /* 0x0000001603047810 */ /* 0x000fe40007ffe0ff */
[C---:B-1----:R-:W-:Y:S02]  /*3cb0*/  IADD3 R37, R43.reuse, c[0x0][0x198], RZ ;  /* 0x000066002b257a10 */ /* 0x042fe40007ffe0ff */
[----:B------:R-:W-:-:S02]  /*3cc0*/  LEA.HI.X.SX32 R43, R43, R0, 0x1, P6 ;  /* 0x000000002b2b7211 */ /* 0x000fc400030f0eff */
[----:B------:R-:W-:Y:S02]  /*3cd0*/  ISETP.LT.AND P1, PT, R4, c[0x0][0x17c], !P0 ;  /* 0x00005f0004007a0c */ /* 0x000fe40004721270 */
[----:B------:R-:W-:Y:S01]  /*3ce0*/  LEA R36, P6, R37, R2, 0x1 ;  /* 0x0000000225247211 */ /* 0x000fe200078c08ff */
[----:B------:R1:W-:Y:S01]  /*3cf0*/  @P5 STG.E.U16 [R42.64], R9 ;  /* 0x000000092a005986 */ /* 0x0003e2000c101504 */
[----:B------:R-:W-:Y:S02]  /*3d00*/  IADD3 R4, R3, 0x17, RZ ;  /* 0x0000001703047810 */ /* 0x000fe40007ffe0ff */
[C---:B0-----:R-:W-:Y:S02]  /*3d10*/  IADD3 R33, R37.reuse, c[0x0][0x198], RZ ;  /* 0x0000660025217a10 */ /* 0x041fe40007ffe0ff */
[----:B------:R-:W-:Y:S02]  /*3d20*/  LEA.HI.X.SX32 R37, R37, R0, 0x1, P6 ;  /* 0x0000000025257211 */ /* 0x000fe400030f0eff */
[----:B------:R-:W-:-:S02]  /*3d30*/  PRMT R12, R9, 0x7632, R12 ;  /* 0x00007632090c7816 */ /* 0x000fc4000000000c */
[----:B------:R-:W-:Y:S02]  /*3d40*/  ISETP.LT.AND P5, PT, R4, c[0x0][0x17c], !P0 ;  /* 0x00005f0004007a0c */ /* 0x000fe400047a1270 */
[----:B------:R-:W-:Y:S01]  /*3d50*/  LEA R32, P6, R33, R2, 0x1 ;  /* 0x0000000221207211 */ /* 0x000fe200078c08ff */
[----:B------:R0:W-:Y:S01]  /*3d60*/  @P4 STG.E.U16 [R36.64], R12 ;  /* 0x0000000c24004986 */ /* 0x0001e2000c101504 */
[----:B------:R-:W-:Y:S02]  /*3d70*/  IADD3 R4, R3, 0x18, RZ ;  /* 0x0000001803047810 */ /* 0x000fe40007ffe0ff */
[C---:B------:R-:W-:Y:S02]  /*3d80*/  IADD3 R39, R33.reuse, c[0x0][0x198], RZ ;  /* 0x0000660021277a10 */ /* 0x040fe40007ffe0ff */
[----:B------:R-:W-:Y:S02]  /*3d90*/  LEA.HI.X.SX32 R33, R33, R0, 0x1, P6 ;  /* 0x0000000021217211 */ /* 0x000fe400030f0eff */
[----:B------:R-:W-:-:S02]  /*3da0*/  ISETP.LT.AND P4, PT, R4, c[0x0][0x17c], !P0 ;  /* 0x00005f0004007a0c */ /* 0x000fc40004781270 */
[----:B------:R-:W-:Y:S01]  /*3db0*/  LEA R8, P6, R39, R2, 0x1 ;  /* 0x0000000227087211 */ /* 0x000fe200078c08ff */
[----:B------:R3:W-:Y:S01]  /*3dc0*/  @P3 STG.E.U16 [R32.64], R5 ;  /* 0x0000000520003986 */ /* 0x0007e2000c101504 */
[----:B------:R-:W-:Y:S02]  /*3dd0*/  IADD3 R4, R3, 0x19, RZ ;  /* 0x0000001903047810 */ /* 0x000fe40007ffe0ff */
[C---:B--2---:R-:W-:Y:S02]  /*3de0*/  IADD3 R41, R39.reuse, c[0x0][0x198], RZ ;  /* 0x0000660027297a10 */ /* 0x044fe40007ffe0ff */
[----:B-1----:R-:W-:Y:S02]  /*3df0*/  LEA.HI.X.SX32 R9, R39, R0, 0x1, P6 ;  /* 0x0000000027097211 */ /* 0x002fe400030f0eff */
[----:B------:R-:W-:Y:S02]  /*3e00*/  PRMT R16, R5, 0x7632, R16 ;  /* 0x0000763205107816 */ /* 0x000fe40000000010 */
[----:B------:R-:W-:-:S02]  /*3e10*/  ISETP.LT.AND P3, PT, R4, c[0x0][0x17c], !P0 ;  /* 0x00005f0004007a0c */ /* 0x000fc40004761270 */
[----:B------:R-:W-:Y:S01]  /*3e20*/  LEA R38, P6, R41, R2, 0x1 ;  /* 0x0000000229267211 */ /* 0x000fe200078c08ff */
[----:B------:R1:W-:Y:S01]  /*3e30*/  @P2 STG.E.U16 [R8.64], R16 ;  /* 0x0000001008002986 */ /* 0x0003e2000c101504 */
[----:B------:R-:W-:Y:S02]  /*3e40*/  IADD3 R4, R3, 0x1a, RZ ;  /* 0x0000001a03047810 */ /* 0x000fe40007ffe0ff */
[C---:B0-----:R-:W-:Y:S02]  /*3e50*/  IADD3 R37, R41.reuse, c[0x0][0x198], RZ ;  /* 0x0000660029257a10 */ /* 0x041fe40007ffe0ff */
[----:B------:R-:W-:Y:S02]  /*3e60*/  LEA.HI.X.SX32 R39, R41, R0, 0x1, P6 ;  /* 0x0000000029277211 */ /* 0x000fe400030f0eff */
[----:B------:R-:W-:Y:S02]  /*3e70*/  ISETP.LT.AND P2, PT, R4, c[0x0][0x17c], !P0 ;  /* 0x00005f0004007a0c */ /* 0x000fe40004741270 */
[----:B------:R-:W-:Y:S01]  /*3e80*/  LEA R36, P6, R37, R2, 0x1 ;  /* 0x0000000225247211 */ /* 0x000fe200078c08ff */
[----:B------:R0:W-:Y:S01]  /*3e90*/  @P1 STG.E.U16 [R38.64], R13 ;  /* 0x0000000d26001986 */ /* 0x0001e2000c101504 */
[----:B------:R-:W-:-:S02]  /*3ea0*/  IADD3 R4, R3, 0x1b, RZ ;  /* 0x0000001b03047810 */ /* 0x000fc40007ffe0ff */
[C---:B---3--:R-:W-:Y:S02]  /*3eb0*/  IADD3 R5, R37.reuse, c[0x0][0x198], RZ ;  /* 0x0000660025057a10 */ /* 0x048fe40007ffe0ff */
[----:B------:R-:W-:Y:S02]  /*3ec0*/  LEA.HI.X.SX32 R37, R37, R0, 0x1, P6 ;  /* 0x0000000025257211 */ /* 0x000fe400030f0eff */
[----:B------:R-:W-:Y:S02]  /*3ed0*/  ISETP.LT.AND P1, PT, R4, c[0x0][0x17c], !P0 ;  /* 0x00005f0004007a0c */ /* 0x000fe40004721270 */
[----:B------:R-:W-:Y:S02]  /*3ee0*/  LEA R4, P6, R5, R2, 0x1 ;  /* 0x0000000205047211 */ /* 0x000fe400078c08ff */
[----:B------:R-:W-:Y:S02]  /*3ef0*/  PRMT R20, R13, 0x7632, R20 ;  /* 0x000076320d147816 */ /* 0x000fe40000000014 */
[----:B------:R-:W-:-:S02]  /*3f00*/  IADD3 R33, R5, c[0x0][0x198], RZ ;  /* 0x0000660005217a10 */ /* 0x000fc40007ffe0ff */
[----:B------:R-:W-:Y:S01]  /*3f10*/  LEA.HI.X.SX32 R5, R5, R0, 0x1, P6 ;  /* 0x0000000005057211 */ /* 0x000fe200030f0eff */
[----:B------:R2:W-:Y:S01]  /*3f20*/  @P5 STG.E.U16 [R36.64], R20 ;  /* 0x0000001424005986 */ /* 0x0005e2000c101504 */
[C---:B-1----:R-:W-:Y:S02]  /*3f30*/  IADD3 R9, R3.reuse, 0x1d, RZ ;  /* 0x0000001d03097810 */ /* 0x042fe40007ffe0ff */
[----:B------:R-:W-:Y:S01]  /*3f40*/  IADD3 R12, R3, 0x1c, RZ ;  /* 0x0000001c030c7810 */ /* 0x000fe20007ffe0ff */
[----:B------:R1:W-:Y:S01]  /*3f50*/  @P4 STG.E.U16 [R4.64], R17 ;  /* 0x0000001104004986 */ /* 0x0003e2000c101504 */
[C---:B------:R-:W-:Y:S02]  /*3f60*/  LEA R8, P6, R33.reuse, R2, 0x1 ;  /* 0x0000000221087211 */ /* 0x040fe400078c08ff */
[----:B0-----:R-:W-:Y:S02]  /*3f70*/  IADD3 R13, R33, c[0x0][0x198], RZ ;  /* 0x00006600210d7a10 */ /* 0x001fe40007ffe0ff */
[----:B------:R-:W-:-:S02]  /*3f80*/  ISETP.LT.AND P4, PT, R9, c[0x0][0x17c], !P0 ;  /* 0x00005f0009007a0c */ /* 0x000fc40004781270 */
[----:B------:R-:W-:Y:S02]  /*3f90*/  ISETP.LT.AND P5, PT, R12, c[0x0][0x17c], !P0 ;  /* 0x00005f000c007a0c */ /* 0x000fe400047a1270 */
[----:B------:R-:W-:Y:S02]  /*3fa0*/  LEA.HI.X.SX32 R9, R33, R0, 0x1, P6 ;  /* 0x0000000021097211 */ /* 0x000fe400030f0eff */
[C---:B------:R-:W-:Y:S02]  /*3fb0*/  LEA R12, P6, R13.reuse, R2, 0x1 ;  /* 0x000000020d0c7211 */ /* 0x040fe400078c08ff */
[----:B------:R-:W-:Y:S02]  /*3fc0*/  IADD3 R33, R13, c[0x0][0x198], RZ ;  /* 0x000066000d217a10 */ /* 0x000fe40007ffe0ff */
[----:B--2---:R-:W-:Y:S02]  /*3fd0*/  PRMT R20, R17, 0x7632, R20 ;  /* 0x0000763211147816 */ /* 0x004fe40000000014 */
[----:B------:R-:W-:-:S02]  /*3fe0*/  LEA.HI.X.SX32 R13, R13, R0, 0x1, P6 ;  /* 0x000000000d0d7211 */ /* 0x000fc400030f0eff */
[----:B------:R-:W-:Y:S01]  /*3ff0*/  LEA R32, P6, R33, R2, 0x1 ;  /* 0x0000000221207211 */ /* 0x000fe200078c08ff */
[----:B------:R0:W-:Y:S01]  /*4000*/  @P3 STG.E.U16 [R8.64], R20 ;  /* 0x0000001408003986 */ /* 0x0001e2000c101504 */
[----:B-1----:R-:W-:Y:S02]  /*4010*/  IADD3 R4, R3, 0x1f, RZ ;  /* 0x0000001f03047810 */ /* 0x002fe40007ffe0ff */
[C---:B------:R-:W-:Y:S01]  /*4020*/  IADD3 R5, R33.reuse, c[0x0][0x198], RZ ;  /* 0x0000660021057a10 */ /* 0x040fe20007ffe0ff */
[----:B------:R1:W-:Y:S01]  /*4030*/  @P2 STG.E.U16 [R12.64], R21 ;  /* 0x000000150c002986 */ /* 0x0003e2000c101504 */
[----:B------:R-:W-:Y:S02]  /*4040*/  LEA.HI.X.SX32 R33, R33, R0, 0x1, P6 ;  /* 0x0000000021217211 */ /* 0x000fe400030f0eff */
[----:B------:R-:W-:Y:S02]  /*4050*/  ISETP.LT.AND P2, PT, R4, c[0x0][0x17c], !P0 ;  /* 0x00005f0004007a0c */ /* 0x000fe40004741270 */
[----:B------:R-:W-:-:S02]  /*4060*/  LEA R4, P6, R5, R2, 0x1 ;  /* 0x0000000205047211 */ /* 0x000fc400078c08ff */
[----:B------:R-:W-:Y:S02]  /*4070*/  IADD3 R16, R3, 0x1e, RZ ;  /* 0x0000001e03107810 */ /* 0x000fe40007ffe0ff */
[----:B------:R-:W-:Y:S02]  /*4080*/  PRMT R24, R21, 0x7632, R24 ;  /* 0x0000763215187816 */ /* 0x000fe40000000018 */
[C---:B------:R-:W-:Y:S02]  /*4090*/  IADD3 R17, R5.reuse, c[0x0][0x198], RZ ;  /* 0x0000660005117a10 */ /* 0x040fe40007ffe0ff */
[----:B------:R-:W-:Y:S01]  /*40a0*/  LEA.HI.X.SX32 R5, R5, R0, 0x1, P6 ;  /* 0x0000000005057211 */ /* 0x000fe200030f0eff */
[----:B------:R-:W-:Y:S01]  /*40b0*/  @P1 STG.E.U16 [R32.64], R24 ;  /* 0x0000001820001986 */ /* 0x000fe2000c101504 */
[----:B0-----:R-:W-:Y:S02]  /*40c0*/  IADD3 R9, R3, 0x21, RZ ;  /* 0x0000002103097810 */ /* 0x001fe40007ffe0ff */
[----:B------:R-:W-:Y:S01]  /*40d0*/  ISETP.LT.AND P3, PT, R16, c[0x0][0x17c], !P0 ;  /* 0x00005f0010007a0c */ /* 0x000fe20004761270 */
[----:B------:R0:W-:Y:S01]  /*40e0*/  @P5 STG.E.U16 [R4.64], R25 ;  /* 0x0000001904005986 */ /* 0x0001e2000c101504 */
[----:B------:R-:W-:-:S02]  /*40f0*/  LEA R8, P6, R17, R2, 0x1 ;  /* 0x0000000211087211 */ /* 0x000fc400078c08ff */
[----:B------:R-:W-:Y:S02]  /*4100*/  IADD3 R16, R3, 0x20, RZ ;  /* 0x0000002003107810 */ /* 0x000fe40007ffe0ff */
[----:B-1----:R-:W-:Y:S02]  /*4110*/  IADD3 R13, R17, c[0x0][0x198], RZ ;  /* 0x00006600110d7a10 */ /* 0x002fe40007ffe0ff */
[----:B------:R-:W-:Y:S02]  /*4120*/  ISETP.LT.AND P5, PT, R9, c[0x0][0x17c], !P0 ;  /* 0x00005f0009007a0c */ /* 0x000fe400047a1270 */
[----:B------:R-:W-:Y:S02]  /*4130*/  LEA.HI.X.SX32 R9, R17, R0, 0x1, P6 ;  /* 0x0000000011097211 */ /* 0x000fe400030f0eff */
[----:B------:R-:W-:Y:S02]  /*4140*/  PRMT R21, R25, 0x7632, R21 ;  /* 0x0000763219157816 */ /* 0x000fe40000000015 */
[----:B------:R-:W-:-:S02]  /*4150*/  ISETP.LT.AND P1, PT, R16, c[0x0][0x17c], !P0 ;  /* 0x00005f0010007a0c */ /* 0x000fc40004721270 */
[----:B------:R-:W-:Y:S01]  /*4160*/  LEA R12, P6, R13, R2, 0x1 ;  /* 0x000000020d0c7211 */ /* 0x000fe200078c08ff */
[----:B------:R1:W-:Y:S01]  /*4170*/  @P4 STG.E.U16 [R8.64], R21 ;  /* 0x0000001508004986 */ /* 0x0003e2000c101504 */
[----:B------:R-:W-:Y:S02]  /*4180*/  IADD3 R16, R3, 0x22, RZ ;  /* 0x0000002203107810 */ /* 0x000fe40007ffe0ff */
[C---:B------:R-:W-:Y:S02]  /*4190*/  IADD3 R17, R13.reuse, c[0x0][0x198], RZ ;  /* 0x000066000d117a10 */ /* 0x040fe40007ffe0ff */
[----:B------:R-:W-:Y:S02]  /*41a0*/  LEA.HI.X.SX32 R13, R13, R0, 0x1, P6 ;  /* 0x000000000d0d7211 */ /* 0x000fe400030f0eff */
[----:B------:R-:W-:Y:S02]  /*41b0*/  ISETP.LT.AND P4, PT, R16, c[0x0][0x17c], !P0 ;  /* 0x00005f0010007a0c */ /* 0x000fe40004781270 */
[----:B------:R-:W-:Y:S01]  /*41c0*/  LEA R16, P6, R17, R2, 0x1 ;  /* 0x0000000211107211 */ /* 0x000fe200078c08ff */
[----:B------:R2:W-:Y:S01]  /*41d0*/  @P3 STG.E.U16 [R12.64], R29 ;  /* 0x0000001d0c003986 */ /* 0x0005e2000c101504 */
[----:B0-----:R-:W-:-:S02]  /*41e0*/  IADD3 R4, R3, 0x23, RZ ;  /* 0x0000002303047810 */ /* 0x001fc40007ffe0ff */
[C---:B------:R-:W-:Y:S02]  /*41f0*/  IADD3 R5, R17.reuse, c[0x0][0x198], RZ ;  /* 0x0000660011057a10 */ /* 0x040fe40007ffe0ff */
[----:B------:R-:W-:Y:S02]  /*4200*/  LEA.HI.X.SX32 R17, R17, R0, 0x1, P6 ;  /* 0x0000000011117211 */ /* 0x000fe400030f0eff */
[----:B------:R-:W-:Y:S02]  /*4210*/  ISETP.LT.AND P3, PT, R4, c[0x0][0x17c], !P0 ;  /* 0x00005f0004007a0c */ /* 0x000fe40004761270 */
[----:B------:R-:W-:Y:S02]  /*4220*/  LEA R4, P6, R5, R2, 0x1 ;  /* 0x0000000205047211 */ /* 0x000fe400078c08ff */
[----:B------:R-:W-:Y:S02]  /*4230*/  PRMT R24, R29, 0x7632, R24 ;  /* 0x000076321d187816 */ /* 0x000fe40000000018 */
[----:B-1----:R-:W-:-:S02]  /*4240*/  IADD3 R21, R5, c[0x0][0x198], RZ ;  /* 0x0000660005157a10 */ /* 0x002fc40007ffe0ff */
[----:B------:R-:W-:Y:S01]  /*4250*/  LEA.HI.X.SX32 R5, R5, R0, 0x1, P6 ;  /* 0x0000000005057211 */ /* 0x000fe200030f0eff */
[----:B------:R0:W-:Y:S01]  /*4260*/  @P2 STG.E.U16 [R16.64], R24 ;  /* 0x0000001810002986 */ /* 0x0001e2000c101504 */
[----:B------:R-:W-:Y:S02]  /*4270*/  IADD3 R9, R3, 0x25, RZ ;  /* 0x0000002503097810 */ /* 0x000fe40007ffe0ff */
[C---:B------:R-:W-:Y:S01]  /*4280*/  LEA R8, P6, R21.reuse, R2, 0x1 ;  /* 0x0000000215087211 */ /* 0x040fe200078c08ff */
[----:B------:R1:W-:Y:S01]  /*4290*/  @P1 STG.E.U16 [R4.64], R34 ;  /* 0x0000002204001986 */ /* 0x0003e2000c101504 */
[----:B--2---:R-:W-:Y:S02]  /*42a0*/  IADD3 R13, R21, c[0x0][0x198], RZ ;  /* 0x00006600150d7a10 */ /* 0x004fe40007ffe0ff */
[----:B------:R-:W-:Y:S02]  /*42b0*/  ISETP.LT.AND P1, PT, R9, c[0x0][0x17c], !P0 ;  /* 0x00005f0009007a0c */ /* 0x000fe40004721270 */
[----:B------:R-:W-:-:S02]  /*42c0*/  LEA.HI.X.SX32 R9, R21, R0, 0x1, P6 ;  /* 0x0000000015097211 */ /* 0x000fc400030f0eff */
[----:B------:R-:W-:Y:S02]  /*42d0*/  PRMT R21, R34, 0x7632, R21 ;  /* 0x0000763222157816 */ /* 0x000fe40000000015 */
[----:B------:R-:W-:Y:S02]  /*42e0*/  LEA R12, P6, R13, R2, 0x1 ;  /* 0x000000020d0c7211 */ /* 0x000fe400078c08ff */
[----:B0-----:R-:W-:Y:S01]  /*42f0*/  IADD3 R16, R3, 0x26, RZ ;  /* 0x0000002603107810 */ /* 0x001fe20007ffe0ff */
[----:B------:R0:W-:Y:S01]  /*4300*/  @P5 STG.E.U16 [R8.64], R21 ;  /* 0x0000001508005986 */ /* 0x0001e2000c101504 */
[----:B------:R-:W-:Y:S02]  /*4310*/  IADD3 R17, R13, c[0x0][0x198], RZ ;  /* 0x000066000d117a10 */ /* 0x000fe40007ffe0ff */
[----:B------:R-:W-:Y:S02]  /*4320*/  IADD3 R20, R3, 0x24, RZ ;  /* 0x0000002403147810 */ /* 0x000fe40007ffe0ff */
[----:B------:R-:W-:-:S02]  /*4330*/  LEA.HI.X.SX32 R13, R13, R0, 0x1, P6 ;  /* 0x000000000d0d7211 */ /* 0x000fc400030f0eff */
[----:B------:R-:W-:Y:S02]  /*4340*/  ISETP.LT.AND P5, PT, R16, c[0x0][0x17c], !P0 ;  /* 0x00005f0010007a0c */ /* 0x000fe400047a1270 */
[----:B------:R-:W-:Y:S01]  /*4350*/  LEA R16, P6, R17, R2, 0x1 ;  /* 0x0000000211107211 */ /* 0x000fe200078c08ff */
[----:B------:R2:W-:Y:S01]  /*4360*/  @P4 STG.E.U16 [R12.64], R10 ;  /* 0x0000000a0c004986 */ /* 0x0005e2000c101504 */
[----:B-1----:R-:W-:Y:S02]  /*4370*/  IADD3 R4, R3, 0x27, RZ ;  /* 0x0000002703047810 */ /* 0x002fe40007ffe0ff */
[----:B------:R-:W-:Y:S02]  /*4380*/  ISETP.LT.AND P2, PT, R20, c[0x0][0x17c], !P0 ;  /* 0x00005f0014007a0c */ /* 0x000fe40004741270 */
[C---:B------:R-:W-:Y:S02]  /*4390*/  IADD3 R5, R17.reuse, c[0x0][0x198], RZ ;  /* 0x0000660011057a10 */ /* 0x040fe40007ffe0ff */
[----:B------:R-:W-:-:S02]  /*43a0*/  LEA.HI.X.SX32 R17, R17, R0, 0x1, P6 ;  /* 0x0000000011117211 */ /* 0x000fc400030f0eff */
[----:B------:R-:W-:Y:S02]  /*43b0*/  ISETP.LT.AND P4, PT, R4, c[0x0][0x17c], !P0 ;  /* 0x00005f0004007a0c */ /* 0x000fe40004781270 */
[C---:B------:R-:W-:Y:S02]  /*43c0*/  LEA R4, P6, R5.reuse, R2, 0x1 ;  /* 0x0000000205047211 */ /* 0x040fe400078c08ff */
[----:B------:R-:W-:Y:S02]  /*43d0*/  PRMT R24, R10, 0x7632, R24 ;  /* 0x000076320a187816 */ /* 0x000fe40000000018 */
[C---:B0-----:R-:W-:Y:S02]  /*43e0*/  IADD3 R21, R5.reuse, c[0x0][0x198], RZ ;  /* 0x0000660005157a10 */ /* 0x041fe40007ffe0ff */
[----:B------:R-:W-:Y:S01]  /*43f0*/  LEA.HI.X.SX32 R5, R5, R0, 0x1, P6 ;  /* 0x0000000005057211 */ /* 0x000fe200030f0eff */
[----:B------:R0:W-:Y:S01]  /*4400*/  @P3 STG.E.U16 [R16.64], R24 ;  /* 0x0000001810003986 */ /* 0x0001e2000c101504 */
[----:B------:R-:W-:-:S02]  /*4410*/  IADD3 R9, R3, 0x29, RZ ;  /* 0x0000002903097810 */ /* 0x000fc40007ffe0ff */
[C---:B------:R-:W-:Y:S01]  /*4420*/  LEA R8, P6, R21.reuse, R2, 0x1 ;  /* 0x0000000215087211 */ /* 0x040fe200078c08ff */
[----:B------:R1:W-:Y:S01]  /*4430*/  @P2 STG.E.U16 [R4.64], R6 ;  /* 0x0000000604002986 */ /* 0x0003e2000c101504 */
[----:B--2---:R-:W-:Y:S02]  /*4440*/  IADD3 R13, R21, c[0x0][0x198], RZ ;  /* 0x00006600150d7a10 */ /* 0x004fe40007ffe0ff */
[----:B------:R-:W-:Y:S02]  /*4450*/  IADD3 R20, R3, 0x28, RZ ;  /* 0x0000002803147810 */ /* 0x000fe40007ffe0ff */
[----:B------:R-:W-:Y:S02]  /*4460*/  ISETP.LT.AND P2, PT, R9, c[0x0][0x17c], !P0 ;  /* 0x00005f0009007a0c */ /* 0x000fe40004741270 */
[----:B------:R-:W-:Y:S02]  /*4470*/  LEA.HI.X.SX32 R9, R21, R0, 0x1, P6 ;  /* 0x0000000015097211 */ /* 0x000fe400030f0eff */
[----:B------:R-:W-:-:S02]  /*4480*/  LEA R12, P6, R13, R2, 0x1 ;  /* 0x000000020d0c7211 */ /* 0x000fc400078c08ff */
[----:B------:R-:W-:Y:S02]  /*4490*/  ISETP.LT.AND P3, PT, R20, c[0x0][0x17c], !P0 ;  /* 0x00005f0014007a0c */ /* 0x000fe40004761270 */
[C---:B0-----:R-:W-:Y:S02]  /*44a0*/  IADD3 R17, R13.reuse, c[0x0][0x198], RZ ;  /* 0x000066000d117a10 */ /* 0x041fe40007ffe0ff */
[----:B------:R-:W-:Y:S02]  /*44b0*/  PRMT R20, R6, 0x7632, R20 ;  /* 0x0000763206147816 */ /* 0x000fe40000000014 */
[----:B------:R-:W-:Y:S02]  /*44c0*/  LEA.HI.X.SX32 R13, R13, R0, 0x1, P6 ;  /* 0x000000000d0d7211 */ /* 0x000fe400030f0eff */
[----:B------:R-:W-:Y:S01]  /*44d0*/  LEA R16, P6, R17, R2, 0x1 ;  /* 0x0000000211107211 */ /* 0x000fe200078c08ff */
[----:B------:R0:W-:Y:S01]  /*44e0*/  @P1 STG.E.U16 [R8.64], R20 ;  /* 0x0000001408001986 */ /* 0x0001e2000c101504 */
[----:B-1----:R-:W-:-:S02]  /*44f0*/  IADD3 R4, R3, 0x2b, RZ ;  /* 0x0000002b03047810 */ /* 0x002fc40007ffe0ff */
[C---:B------:R-:W-:Y:S01]  /*4500*/  IADD3 R5, R17.reuse, c[0x0][0x198], RZ ;  /* 0x0000660011057a10 */ /* 0x040fe20007ffe0ff */
[----:B------:R1:W-:Y:S01]  /*4510*/  @P5 STG.E.U16 [R12.64], R14 ;  /* 0x0000000e0c005986 */ /* 0x0003e2000c101504 */
[----:B------:R-:W-:Y:S02]  /*4520*/  LEA.HI.X.SX32 R17, R17, R0, 0x1, P6 ;  /* 0x0000000011117211 */ /* 0x000fe400030f0eff */
[----:B------:R-:W-:Y:S02]  /*4530*/  ISETP.LT.AND P5, PT, R4, c[0x0][0x17c], !P0 ;  /* 0x00005f0004007a0c */ /* 0x000fe400047a1270 */
[----:B------:R-:W-:Y:S02]  /*4540*/  LEA R4, P6, R5, R2, 0x1 ;  /* 0x0000000205047211 */ /* 0x000fe400078c08ff */
[----:B------:R-:W-:Y:S02]  /*4550*/  IADD3 R10, R3, 0x2a, RZ ;  /* 0x0000002a030a7810 */ /* 0x000fe40007ffe0ff */
[----:B0-----:R-:W-:-:S02]  /*4560*/  IADD3 R9, R5, c[0x0][0x198], RZ ;  /* 0x0000660005097a10 */ /* 0x001fc40007ffe0ff */
[----:B------:R-:W-:Y:S02]  /*4570*/  LEA.HI.X.SX32 R5, R5, R0, 0x1, P6 ;  /* 0x0000000005057211 */ /* 0x000fe400030f0eff */
[----:B------:R-:W-:Y:S02]  /*4580*/  ISETP.LT.AND P1, PT, R10, c[0x0][0x17c], !P0 ;  /* 0x00005f000a007a0c */ /* 0x000fe40004721270 */
[C---:B------:R-:W-:Y:S02]  /*4590*/  LEA R8, P6, R9.reuse, R2, 0x1 ;  /* 0x0000000209087211 */ /* 0x040fe400078c08ff */
[----:B------:R-:W-:Y:S02]  /*45a0*/  PRMT R10, R14, 0x7632, R10 ;  /* 0x000076320e0a7816 */ /* 0x000fe4000000000a */
[C---:B-1----:R-:W-:Y:S02]  /*45b0*/  IADD3 R13, R9.reuse, c[0x0][0x198], RZ ;  /* 0x00006600090d7a10 */ /* 0x042fe40007ffe0ff */
[----:B------:R-:W-:Y:S01]  /*45c0*/  LEA.HI.X.SX32 R9, R9, R0, 0x1, P6 ;  /* 0x0000000009097211 */ /* 0x000fe200030f0eff */
[----:B------:R0:W-:Y:S01]  /*45d0*/  @P4 STG.E.U16 [R16.64], R10 ;  /* 0x0000000a10004986 */ /* 0x0001e2000c101504 */
[----:B------:R-:W-:-:S02]  /*45e0*/  LEA R12, P6, R13, R2, 0x1 ;  /* 0x000000020d0c7211 */ /* 0x000fc400078c08ff */
[C---:B------:R-:W-:Y:S01]  /*45f0*/  IADD3 R6, R3.reuse, 0x2c, RZ ;  /* 0x0000002c03067810 */ /* 0x040fe20007ffe0ff */
[----:B------:R1:W-:Y:S01]  /*4600*/  @P3 STG.E.U16 [R4.64], R18 ;  /* 0x0000001204003986 */ /* 0x0003e2000c101504 */
[----:B------:R-:W-:Y:S02]  /*4610*/  PRMT R14, R22, 0x7632, R14 ;  /* 0x00007632160e7816 */ /* 0x000fe4000000000e */
[----:B------:R-:W-:Y:S02]  /*4620*/  ISETP.LT.AND P4, PT, R6, c[0x0][0x17c], !P0 ;  /* 0x00005f0006007a0c */ /* 0x000fe40004781270 */
[----:B------:R-:W-:Y:S02]  /*4630*/  IADD3 R6, R3, 0x2d, RZ ;  /* 0x0000002d03067810 */ /* 0x000fe40007ffe0ff */
[----:B0-----:R-:W-:Y:S02]  /*4640*/  IADD3 R17, R13, c[0x0][0x198], RZ ;  /* 0x000066000d117a10 */ /* 0x001fe40007ffe0ff */
[----:B------:R-:W-:-:S02]  /*4650*/  PRMT R10, R18, 0x7632, R10 ;  /* 0x00007632120a7816 */ /* 0x000fc4000000000a */
[----:B------:R-:W-:Y:S02]  /*4660*/  LEA.HI.X.SX32 R13, R13, R0, 0x1, P6 ;  /* 0x000000000d0d7211 */ /* 0x000fe400030f0eff */
[----:B------:R-:W-:Y:S01]  /*4670*/  LEA R16, P6, R17, R2, 0x1 ;  /* 0x0000000211107211 */ /* 0x000fe200078c08ff */
[----:B------:R0:W-:Y:S01]  /*4680*/  @P2 STG.E.U16 [R8.64], R10 ;  /* 0x0000000a08002986 */ /* 0x0001e2000c101504 */
[----:B-1----:R-:W-:Y:S02]  /*4690*/  IADD3 R4, R3, 0x2f, RZ ;  /* 0x0000002f03047810 */ /* 0x002fe40007ffe0ff */
[C---:B------:R-:W-:Y:S01]  /*46a0*/  IADD3 R5, R17.reuse, c[0x0][0x198], RZ ;  /* 0x0000660011057a10 */ /* 0x040fe20007ffe0ff */
[----:B------:R1:W-:Y:S01]  /*46b0*/  @P1 STG.E.U16 [R12.64], R22 ;  /* 0x000000160c001986 */ /* 0x0003e2000c101504 */
[----:B------:R-:W-:Y:S02]  /*46c0*/  LEA.HI.X.SX32 R17, R17, R0, 0x1, P6 ;  /* 0x0000000011117211 */ /* 0x000fe400030f0eff */
[----:B------:R-:W-:-:S02]  /*46d0*/  ISETP.LT.AND P1, PT, R4, c[0x0][0x17c], !P0 ;  /* 0x00005f0004007a0c */ /* 0x000fc40004721270 */
[C---:B------:R-:W-:Y:S01]  /*46e0*/  LEA R4, P6, R5.reuse, R2, 0x1 ;  /* 0x0000000205047211 */ /* 0x040fe200078c08ff */
[----:B------:R2:W-:Y:S01]  /*46f0*/  @P5 STG.E.U16 [R16.64], R14 ;  /* 0x0000000e10005986 */ /* 0x0005e2000c101504 */
[----:B------:R-:W-:Y:S02]  /*4700*/  ISETP.LT.AND P3, PT, R6, c[0x0][0x17c], !P0 ;  /* 0x00005f0006007a0c */ /* 0x000fe40004761270 */
[----:B0-----:R-:W-:Y:S02]  /*4710*/  IADD3 R9, R5, c[0x0][0x198], RZ ;  /* 0x0000660005097a10 */ /* 0x001fe40007ffe0ff */
[----:B------:R-:W-:Y:S02]  /*4720*/  IADD3 R6, R3, 0x2e, RZ ;  /* 0x0000002e03067810 */ /* 0x000fe40007ffe0ff */
[----:B------:R-:W-:Y:S02]  /*4730*/  LEA.HI.X.SX32 R5, R5, R0, 0x1, P6 ;  /* 0x0000000005057211 */ /* 0x000fe400030f0eff */
[----:B------:R-:W-:-:S02]  /*4740*/  LEA R8, P6, R9, R2, 0x1 ;  /* 0x0000000209087211 */ /* 0x000fc400078c08ff */
[C---:B-1----:R-:W-:Y:S01]  /*4750*/  IADD3 R13, R9.reuse, c[0x0][0x198], RZ ;  /* 0x00006600090d7a10 */ /* 0x042fe20007ffe0ff */
[----:B------:R0:W-:Y:S01]  /*4760*/  @P4 STG.E.U16 [R4.64], R26 ;  /* 0x0000001a04004986 */ /* 0x0001e2000c101504 */
[----:B------:R-:W-:Y:S02]  /*4770*/  ISETP.LT.AND P2, PT, R6, c[0x0][0x17c], !P0 ;  /* 0x00005f0006007a0c */ /* 0x000fe40004741270 */
[----:B------:R-:W-:Y:S02]  /*4780*/  LEA.HI.X.SX32 R9, R9, R0, 0x1, P6 ;  /* 0x0000000009097211 */ /* 0x000fe400030f0eff */
[C---:B------:R-:W-:Y:S02]  /*4790*/  LEA R12, P6, R13.reuse, R2, 0x1 ;  /* 0x000000020d0c7211 */ /* 0x040fe400078c08ff */
[----:B--2---:R-:W-:Y:S02]  /*47a0*/  IADD3 R17, R13, c[0x0][0x198], RZ ;  /* 0x000066000d117a10 */ /* 0x004fe40007ffe0ff */
[----:B------:R-:W-:-:S02]  /*47b0*/  PRMT R10, R26, 0x7632, R10 ;  /* 0x000076321a0a7816 */ /* 0x000fc4000000000a */
[----:B------:R-:W-:Y:S02]  /*47c0*/  LEA.HI.X.SX32 R13, R13, R0, 0x1, P6 ;  /* 0x000000000d0d7211 */ /* 0x000fe400030f0eff */
[----:B------:R-:W-:Y:S01]  /*47d0*/  LEA R16, P6, R17, R2, 0x1 ;  /* 0x0000000211107211 */ /* 0x000fe200078c08ff */
[----:B------:R1:W-:Y:S01]  /*47e0*/  @P3 STG.E.U16 [R8.64], R10 ;  /* 0x0000000a08003986 */ /* 0x0003e2000c101504 */
[C---:B0-----:R-:W-:Y:S02]  /*47f0*/  IADD3 R4, R3.reuse, 0x33, RZ ;  /* 0x0000003303047810 */ /* 0x041fe40007ffe0ff */
[----:B------:R-:W-:Y:S01]  /*4800*/  IADD3 R6, R3, 0x30, RZ ;  /* 0x0000003003067810 */ /* 0x000fe20007ffe0ff */
[----:B------:R0:W-:Y:S01]  /*4810*/  @P2 STG.E.U16 [R12.64], R30 ;  /* 0x0000001e0c002986 */ /* 0x0001e2000c101504 */
[C---:B------:R-:W-:Y:S02]  /*4820*/  IADD3 R21, R17.reuse, c[0x0][0x198], RZ ;  /* 0x0000660011157a10 */ /* 0x040fe40007ffe0ff */
[----:B------:R-:W-:-:S02]  /*4830*/  LEA.HI.X.SX32 R17, R17, R0, 0x1, P6 ;  /* 0x0000000011117211 */ /* 0x000fc400030f0eff */
[----:B------:R-:W-:Y:S02]  /*4840*/  PRMT R14, R30, 0x7632, R14 ;  /* 0x000076321e0e7816 */ /* 0x000fe4000000000e */
[----:B------:R-:W-:Y:S02]  /*4850*/  ISETP.LT.AND P2, PT, R4, c[0x0][0x17c], !P0 ;  /* 0x00005f0004007a0c */ /* 0x000fe40004741270 */
[----:B------:R-:W-:Y:S01]  /*4860*/  IADD3 R5, R3, 0x34, RZ ;  /* 0x0000003403057810 */ /* 0x000fe20007ffe0ff */
[----:B------:R2:W-:Y:S01]  /*4870*/  @P1 STG.E.U16 [R16.64], R14 ;  /* 0x0000000e10001986 */ /* 0x0005e2000c101504 */
[----:B------:R-:W-:Y:S02]  /*4880*/  ISETP.LT.AND P5, PT, R6, c[0x0][0x17c], !P0 ;  /* 0x00005f0006007a0c */ /* 0x000fe400047a1270 */
[----:B------:R-:W-:Y:S02]  /*4890*/  LEA R4, P6, R21, R2, 0x1 ;  /* 0x0000000215047211 */ /* 0x000fe400078c08ff */
[----:B------:R-:W-:-:S02]  /*48a0*/  IADD3 R6, R3, 0x31, RZ ;  /* 0x0000003103067810 */ /* 0x000fc40007ffe0ff */
[----:B-1----:R-:W-:Y:S02]  /*48b0*/  IADD3 R9, R21, c[0x0][0x198], RZ ;  /* 0x0000660015097a10 */ /* 0x002fe40007ffe0ff */
[----:B------:R-:W-:Y:S02]  /*48c0*/  ISETP.LT.AND P1, PT, R5, c[0x0][0x17c], !P0 ;  /* 0x00005f0005007a0c */ /* 0x000fe40004721270 */
[----:B------:R-:W-:Y:S02]  /*48d0*/  LEA.HI.X.SX32 R5, R21, R0, 0x1, P6 ;  /* 0x0000000015057211 */ /* 0x000fe400030f0eff */
[----:B------:R-:W-:Y:S02]  /*48e0*/  ISETP.LT.AND P4, PT, R6, c[0x0][0x17c], !P0 ;  /* 0x00005f0006007a0c */ /* 0x000fe40004781270 */
[----:B------:R-:W-:Y:S01]  /*48f0*/  LEA R8, P6, R9, R2, 0x1 ;  /* 0x0000000209087211 */ /* 0x000fe200078c08ff */
[----:B------:R1:W-:Y:S01]  /*4900*/  @P5 STG.E.U16 [R4.64], R35 ;  /* 0x0000002304005986 */ /* 0x0003e2000c101504 */
[----:B------:R-:W-:-:S02]  /*4910*/  IADD3 R6, R3, 0x32, RZ ;  /* 0x0000003203067810 */ /* 0x000fc40007ffe0ff */
[C---:B0-----:R-:W-:Y:S02]  /*4920*/  IADD3 R13, R9.reuse, c[0x0][0x198], RZ ;  /* 0x00006600090d7a10 */ /* 0x041fe40007ffe0ff */
[----:B------:R-:W-:Y:S02]  /*4930*/  LEA.HI.X.SX32 R9, R9, R0, 0x1, P6 ;  /* 0x0000000009097211 */ /* 0x000fe400030f0eff */
[----:B------:R-:W-:Y:S02]  /*4940*/  ISETP.LT.AND P3, PT, R6, c[0x0][0x17c], !P0 ;  /* 0x00005f0006007a0c */ /* 0x000fe40004761270 */
[C---:B------:R-:W-:Y:S02]  /*4950*/  LEA R12, P6, R13.reuse, R2, 0x1 ;  /* 0x000000020d0c7211 */ /* 0x040fe400078c08ff */
[C---:B--2---:R-:W-:Y:S02]  /*4960*/  IADD3 R17, R13.reuse, c[0x0][0x198], RZ ;  /* 0x000066000d117a10 */ /* 0x044fe40007ffe0ff */
[----:B------:R-:W-:-:S02]  /*4970*/  LEA.HI.X.SX32 R13, R13, R0, 0x1, P6 ;  /* 0x000000000d0d7211 */ /* 0x000fc400030f0eff */
[----:B------:R-:W-:Y:S02]  /*4980*/  LEA R16, P6, R17, R2, 0x1 ;  /* 0x0000000211107211 */ /* 0x000fe400078c08ff */
[----:B------:R-:W-:Y:S02]  /*4990*/  PRMT R10, R35, 0x7632, R10 ;  /* 0x00007632230a7816 */ /* 0x000fe4000000000a */
[----:B------:R-:W-:Y:S02]  /*49a0*/  IADD3 R21, R17, c[0x0][0x198], RZ ;  /* 0x0000660011157a10 */ /* 0x000fe40007ffe0ff */
[----:B------:R-:W-:Y:S01]  /*49b0*/  IADD3 R6, R3, 0x35, RZ ;  /* 0x0000003503067810 */ /* 0x000fe20007ffe0ff */
[----:B------:R0:W-:Y:S01]  /*49c0*/  @P4 STG.E.U16 [R8.64], R10 ;  /* 0x0000000a08004986 */ /* 0x0001e2000c101504 */
[----:B------:R-:W-:Y:S02]  /*49d0*/  PRMT R14, R11, 0x7632, R14 ;  /* 0x000076320b0e7816 */ /* 0x000fe4000000000e */
[----:B------:R-:W-:Y:S01]  /*49e0*/  LEA.HI.X.SX32 R17, R17, R0, 0x1, P6 ;  /* 0x0000000011117211 */ /* 0x000fe200030f0eff */
[----:B------:R2:W-:Y:S01]  /*49f0*/  @P3 STG.E.U16 [R12.64], R11 ;  /* 0x0000000b0c003986 */ /* 0x0005e2000c101504 */
[----:B-1----:R-:W-:-:S02]  /*4a00*/  IADD3 R5, R3, 0x38, RZ ;  /* 0x0000003803057810 */ /* 0x002fc40007ffe0ff */
[----:B------:R-:W-:Y:S01]  /*4a10*/  LEA R4, P6, R21, R2, 0x1 ;  /* 0x0000000215047211 */ /* 0x000fe200078c08ff */
[----:B------:R1:W-:Y:S01]  /*4a20*/  @P2 STG.E.U16 [R16.64], R14 ;  /* 0x0000000e10002986 */ /* 0x0003e2000c101504 */
[----:B------:R-:W-:Y:S02]  /*4a30*/  ISETP.LT.AND P5, PT, R6, c[0x0][0x17c], !P0 ;  /* 0x00005f0006007a0c */ /* 0x000fe400047a1270 */
[----:B------:R-:W-:Y:S02]  /*4a40*/  IADD3 R6, R3, 0x36, RZ ;  /* 0x0000003603067810 */ /* 0x000fe40007ffe0ff */
[----:B0-----:R-:W-:Y:S02]  /*4a50*/  IADD3 R9, R21, c[0x0][0x198], RZ ;  /* 0x0000660015097a10 */ /* 0x001fe40007ffe0ff */
[----:B------:R-:W-:Y:S02]  /*4a60*/  ISETP.LT.AND P2, PT, R5, c[0x0][0x17c], !P0 ;  /* 0x00005f0005007a0c */ /* 0x000fe40004741270 */
[----:B------:R-:W-:-:S02]  /*4a70*/  LEA.HI.X.SX32 R5, R21, R0, 0x1, P6 ;  /* 0x0000000015057211 */ /* 0x000fc400030f0eff */
[C---:B------:R-:W-:Y:S02]  /*4a80*/  LEA R8, P6, R9.reuse, R2, 0x1 ;  /* 0x0000000209087211 */ /* 0x040fe400078c08ff */
[----:B------:R-:W-:Y:S01]  /*4a90*/  ISETP.LT.AND P4, PT, R6, c[0x0][0x17c], !P0 ;  /* 0x00005f0006007a0c */ /* 0x000fe20004781270 */
[----:B------:R0:W-:Y:S01]  /*4aa0*/  @P1 STG.E.U16 [R4.64], R7 ;  /* 0x0000000704001986 */ /* 0x0001e2000c101504 */
[----:B--2---:R-:W-:Y:S02]  /*4ab0*/  IADD3 R11, R9, c[0x0][0x198], RZ ;  /* 0x00006600090b7a10 */ /* 0x004fe40007ffe0ff */
[----:B------:R-:W-:Y:S02]  /*4ac0*/  IADD3 R6, R3, 0x37, RZ ;  /* 0x0000003703067810 */ /* 0x000fe40007ffe0ff */
[----:B------:R-:W-:Y:S02]  /*4ad0*/  LEA.HI.X.SX32 R9, R9, R0, 0x1, P6 ;  /* 0x0000000009097211 */ /* 0x000fe400030f0eff */
[----:B------:R-:W-:-:S02]  /*4ae0*/  LEA R10, P6, R11, R2, 0x1 ;  /* 0x000000020b0a7211 */ /* 0x000fc400078c08ff */
[----:B------:R-:W-:Y:S02]  /*4af0*/  ISETP.LT.AND P3, PT, R6, c[0x0][0x17c], !P0 ;  /* 0x00005f0006007a0c */ /* 0x000fe40004761270 */
[----:B------:R-:W-:Y:S02]  /*4b00*/  IADD3 R13, R11, c[0x0][0x198], RZ ;  /* 0x000066000b0d7a10 */ /* 0x000fe40007ffe0ff */
[----:B------:R-:W-:Y:S02]  /*4b10*/  IADD3 R6, R3, 0x39, RZ ;  /* 0x0000003903067810 */ /* 0x000fe40007ffe0ff */
[----:B-1----:R-:W-:Y:S02]  /*4b20*/  PRMT R17, R7, 0x7632, R17 ;  /* 0x0000763207117816 */ /* 0x002fe40000000011 */
[----:B------:R-:W-:Y:S02]  /*4b30*/  LEA.HI.X.SX32 R11, R11, R0, 0x1, P6 ;  /* 0x000000000b0b7211 */ /* 0x000fe400030f0eff */
[C---:B------:R-:W-:Y:S01]  /*4b40*/  LEA R12, P6, R13.reuse, R2, 0x1 ;  /* 0x000000020d0c7211 */ /* 0x040fe200078c08ff */
[----:B------:R1:W-:Y:S01]  /*4b50*/  @P5 STG.E.U16 [R8.64], R17 ;  /* 0x0000001108005986 */ /* 0x0003e2000c101504 */
[----:B0-----:R-:W-:-:S02]  /*4b60*/  IADD3 R7, R13, c[0x0][0x198], RZ ;  /* 0x000066000d077a10 */ /* 0x001fc40007ffe0ff */
[----:B------:R-:W-:Y:S01]  /*4b70*/  ISETP.LT.AND P1, PT, R6, c[0x0][0x17c], !P0 ;  /* 0x00005f0006007a0c */ /* 0x000fe20004721270 */
[----:B------:R0:W-:Y:S01]  /*4b80*/  @P4 STG.E.U16 [R10.64], R15 ;  /* 0x0000000f0a004986 */ /* 0x0001e2000c101504 */
[----:B------:R-:W-:Y:S02]  /*4b90*/  IADD3 R6, R3, 0x3a, RZ ;  /* 0x0000003a03067810 */ /* 0x000fe40007ffe0ff */
[----:B------:R-:W-:Y:S02]  /*4ba0*/  PRMT R14, R15, 0x7632, R14 ;  /* 0x000076320f0e7816 */ /* 0x000fe4000000000e */
[----:B------:R-:W-:Y:S02]  /*4bb0*/  LEA.HI.X.SX32 R13, R13, R0, 0x1, P6 ;  /* 0x000000000d0d7211 */ /* 0x000fe400030f0eff */
[----:B------:R-:W-:Y:S02]  /*4bc0*/  IADD3 R5, R3, 0x3c, RZ ;  /* 0x0000003c03057810 */ /* 0x000fe40007ffe0ff */
[----:B-1----:R-:W-:Y:S01]  /*4bd0*/  IADD3 R9, R7, c[0x0][0x198], RZ ;  /* 0x0000660007097a10 */ /* 0x002fe20007ffe0ff */
[----:B------:R1:W-:Y:S01]  /*4be0*/  @P3 STG.E.U16 [R12.64], R14 ;  /* 0x0000000e0c003986 */ /* 0x0003e2000c101504 */
[----:B------:R-:W-:-:S02]  /*4bf0*/  ISETP.LT.AND P5, PT, R6, c[0x0][0x17c], !P0 ;  /* 0x00005f0006007a0c */ /* 0x000fc400047a1270 */
[----:B------:R-:W-:Y:S02]  /*4c00*/  LEA R4, P6, R7, R2, 0x1 ;  /* 0x0000000207047211 */ /* 0x000fe400078c08ff */
[----:B------:R-:W-:Y:S02]  /*4c10*/  IADD3 R6, R3, 0x3b, RZ ;  /* 0x0000003b03067810 */ /* 0x000fe40007ffe0ff */
[----:B------:R-:W-:Y:S02]  /*4c20*/  IADD3 R17, R9, c[0x0][0x198], RZ ;  /* 0x0000660009117a10 */ /* 0x000fe40007ffe0ff */
[----:B------:R-:W-:Y:S02]  /*4c30*/  ISETP.LT.AND P3, PT, R5, c[0x0][0x17c], !P0 ;  /* 0x00005f0005007a0c */ /* 0x000fe40004761270 */
[----:B------:R-:W-:Y:S02]  /*4c40*/  LEA.HI.X.SX32 R5, R7, R0, 0x1, P6 ;  /* 0x0000000007057211 */ /* 0x000fe400030f0eff */
[----:B------:R-:W-:-:S02]  /*4c50*/  ISETP.LT.AND P4, PT, R6, c[0x0][0x17c], !P0 ;  /* 0x00005f0006007a0c */ /* 0x000fc40004781270 */
[----:B0-----:R-:W-:Y:S01]  /*4c60*/  IADD3 R11, R17, c[0x0][0x198], RZ ;  /* 0x00006600110b7a10 */ /* 0x001fe20007ffe0ff */
[----:B------:R0:W-:Y:S01]  /*4c70*/  @P2 STG.E.U16 [R4.64], R19 ;  /* 0x0000001304002986 */ /* 0x0001e2000c101504 */
[----:B------:R-:W-:Y:S02]  /*4c80*/  IADD3 R8, R3, 0x3d, RZ ;  /* 0x0000003d03087810 */ /* 0x000fe40007ffe0ff */
[----:B------:R-:W-:Y:S02]  /*4c90*/  LEA R6, P6, R9, R2, 0x1 ;  /* 0x0000000209067211 */ /* 0x000fe400078c08ff */
[----:B-1----:R-:W-:Y:S02]  /*4ca0*/  IADD3 R13, R11, c[0x0][0x198], RZ ;  /* 0x000066000b0d7a10 */ /* 0x002fe40007ffe0ff */
[----:B------:R-:W-:Y:S02]  /*4cb0*/  PRMT R16, R19, 0x7632, R16 ;  /* 0x0000763213107816 */ /* 0x000fe40000000010 */
[----:B------:R-:W-:-:S02]  /*4cc0*/  LEA.HI.X.SX32 R7, R9, R0, 0x1, P6 ;  /* 0x0000000009077211 */ /* 0x000fc400030f0eff */
[----:B------:R-:W-:Y:S02]  /*4cd0*/  ISETP.LT.AND P2, PT, R8, c[0x0][0x17c], !P0 ;  /* 0x00005f0008007a0c */ /* 0x000fe40004741270 */
[----:B------:R-:W-:Y:S01]  /*4ce0*/  LEA R8, P6, R17, R2, 0x1 ;  /* 0x0000000211087211 */ /* 0x000fe200078c08ff */
[----:B------:R1:W-:Y:S01]  /*4cf0*/  @P1 STG.E.U16 [R6.64], R16 ;  /* 0x0000001006001986 */ /* 0x0003e2000c101504 */
[----:B------:R-:W-:Y:S02]  /*4d00*/  IADD3 R15, R13, c[0x0][0x198], RZ ;  /* 0x000066000d0f7a10 */ /* 0x000fe40007ffe0ff */
[----:B------:R-:W-:Y:S02]  /*4d10*/  LEA.HI.X.SX32 R9, R17, R0, 0x1, P6 ;  /* 0x0000000011097211 */ /* 0x000fe400030f0eff */
[-C--:B------:R-:W-:Y:S02]  /*4d20*/  LEA R10, P1, R11, R2.reuse, 0x1 ;  /* 0x000000020b0a7211 */ /* 0x080fe400078208ff */
[----:B------:R-:W-:Y:S01]  /*4d30*/  LEA R12, P6, R13, R2, 0x1 ;  /* 0x000000020d0c7211 */ /* 0x000fe200078c08ff */
[----:B------:R2:W-:Y:S01]  /*4d40*/  @P5 STG.E.U16 [R8.64], R23 ;  /* 0x0000001708005986 */ /* 0x0005e2000c101504 */
[----:B------:R-:W-:-:S02]  /*4d50*/  IADD3 R17, R15, c[0x0][0x198], RZ ;  /* 0x000066000f117a10 */ /* 0x000fc40007ffe0ff */
[-C--:B------:R-:W-:Y:S02]  /*4d60*/  LEA.HI.X.SX32 R11, R11, R0.reuse, 0x1, P1 ;  /* 0x000000000b0b7211 */ /* 0x080fe400008f0eff */
[----:B------:R-:W-:Y:S02]  /*4d70*/  LEA.HI.X.SX32 R13, R13, R0, 0x1, P6 ;  /* 0x000000000d0d7211 */ /* 0x000fe400030f0eff */
[-C--:B0-----:R-:W-:Y:S02]  /*4d80*/  LEA R4, P6, R15, R2.reuse, 0x1 ;  /* 0x000000020f047211 */ /* 0x081fe400078c08ff */
[----:B-1----:R-:W-:Y:S02]  /*4d90*/  LEA R6, P1, R17, R2, 0x1 ;  /* 0x0000000211067211 */ /* 0x002fe400078208ff */
[----:B------:R-:W-:Y:S02]  /*4da0*/  IADD3 R14, R3, 0x3e, RZ ;  /* 0x0000003e030e7810 */ /* 0x000fe40007ffe0ff */
[----:B------:R-:W-:-:S02]  /*4db0*/  IADD3 R19, R17, c[0x0][0x198], RZ ;  /* 0x0000660011137a10 */ /* 0x000fc40007ffe0ff */
[----:B------:R-:W-:Y:S02]  /*4dc0*/  IADD3 R3, R3, 0x3f, RZ ;  /* 0x0000003f03037810 */ /* 0x000fe40007ffe0ff */
[-C--:B------:R-:W-:Y:S02]  /*4dd0*/  LEA.HI.X.SX32 R5, R15, R0.reuse, 0x1, P6 ;  /* 0x000000000f057211 */ /* 0x080fe400030f0eff */
[----:B------:R-:W-:Y:S02]  /*4de0*/  LEA.HI.X.SX32 R7, R17, R0, 0x1, P1 ;  /* 0x0000000011077211 */ /* 0x000fe400008f0eff */
[----:B------:R-:W-:Y:S02]  /*4df0*/  LEA R2, P6, R19, R2, 0x1 ;  /* 0x0000000213027211 */ /* 0x000fe400078c08ff */
[----:B------:R-:W-:Y:S02]  /*4e00*/  ISETP.LT.AND P1, PT, R14, c[0x0][0x17c], !P0 ;  /* 0x00005f000e007a0c */ /* 0x000fe40004721270 */
[----:B------:R-:W-:-:S02]  /*4e10*/  ISETP.LT.AND P0, PT, R3, c[0x0][0x17c], !P0 ;  /* 0x00005f0003007a0c */ /* 0x000fc40004701270 */
[----:B------:R-:W-:Y:S02]  /*4e20*/  LEA.HI.X.SX32 R3, R19, R0, 0x1, P6 ;  /* 0x0000000013037211 */ /* 0x000fe400030f0eff */
[----:B------:R-:W-:Y:S02]  /*4e30*/  PRMT R0, R23, 0x7632, R0 ;  /* 0x0000763217007816 */ /* 0x000fe40000000000 */
[----:B--2---:R-:W-:-:S03]  /*4e40*/  PRMT R9, R27, 0x7632, R9 ;  /* 0x000076321b097816 */ /* 0x004fc60000000009 */
[----:B------:R0:W-:Y:S04]  /*4e50*/  @P4 STG.E.U16 [R10.64], R0 ;  /* 0x000000000a004986 */ /* 0x0001e8000c101504 */
[----:B------:R0:W-:Y:S04]  /*4e60*/  @P3 STG.E.U16 [R12.64], R27 ;  /* 0x0000001b0c003986 */ /* 0x0001e8000c101504 */
[----:B------:R0:W-:Y:S04]  /*4e70*/  @P2 STG.E.U16 [R4.64], R9 ;  /* 0x0000000904002986 */ /* 0x0001e8000c101504 */
[----:B------:R0:W-:Y:S01]  /*4e80*/  @P1 STG.E.U16 [R6.64], R31 ;  /* 0x0000001f06001986 */ /* 0x0001e2000c101504 */
[----:B------:R-:W-:Y:S05]  /*4e90*/  @!P0 EXIT ;  /* 0x000000000000894d */ /* 0x000fea0003800000 */
[----:B0-----:R-:W-:-:S05]  /*4ea0*/  PRMT R31, R31, 0x7632, R31 ;  /* 0x000076321f1f7816 */ /* 0x001fca000000001f */
[----:B------:R-:W-:Y:S01]  /*4eb0*/  STG.E.U16 [R2.64], R31 ;  /* 0x0000001f02007986 */ /* 0x000fe2000c101504 */
[----:B------:R-:W-:Y:S05]  /*4ec0*/  EXIT ;  /* 0x000000000000794d */ /* 0x000fea0003800000 */
.L_x_3:
[----:B------:R-:W-:-:S00]  /*4ed0*/  BRA `(.L_x_3) ;  /* 0xfffffff000007947 */ /* 0x000fc0000383ffff */
[----:B------:R-:W-:-:S00]  /*4ee0*/  NOP ;  /* 0x0000000000007918 */ /* 0x000fc00000000000 */
        /* <DEDUP_REMOVED lines=9> */
.L_x_4:


//--------------------- .nv.shared.matmul_kernel  --------------------------
	.section	.nv.shared.matmul_kernel,"aw",@nobits
	.sectionflags	@""
	.align	16
